//
// Generated by NVIDIA NVVM Compiler
//
// Compiler Build ID: CL-36424714
// Cuda compilation tools, release 13.0, V13.0.88
// Based on NVVM 20.0.0
//

.version 9.0
.target sm_100
.address_size 64

	// .globl	_Z18init_grid_negativev
.global .align 4 .b8 grid[268435456];
.const .align 8 .u64 circle_indices;
.const .align 4 .u32 circle_indices_length;
.global .align 4 .u32 border_left;
.global .align 4 .u32 border_right;
.global .align 4 .u32 border_top;
.global .align 4 .u32 border_bottom;
.global .align 4 .b8 __cudart_i2opi_f[24] = {65, 144, 67, 60, 153, 149, 98, 219, 192, 221, 52, 245, 209, 87, 39, 252, 41, 21, 68, 78, 110, 131, 249, 162};

.visible .entry _Z18init_grid_negativev()
{
	.reg .b32 	%r<10>;
	.reg .b64 	%rd<6>;

	mov.u32 	%r1, %ctaid.y;
	mov.u32 	%r2, %ntid.y;
	mov.u32 	%r3, %tid.y;
	mad.lo.s32 	%r4, %r1, %r2, %r3;
	mul.wide.u32 	%rd1, %r4, 32768;
	mov.u64 	%rd2, grid;
	add.s64 	%rd3, %rd2, %rd1;
	mov.u32 	%r5, %ctaid.x;
	mov.u32 	%r6, %ntid.x;
	mov.u32 	%r7, %tid.x;
	mad.lo.s32 	%r8, %r5, %r6, %r7;
	mul.wide.u32 	%rd4, %r8, 4;
	add.s64 	%rd5, %rd3, %rd4;
	mov.b32 	%r9, -1;
	st.global.u32 	[%rd5], %r9;
	ret;

}
	// .globl	_Z16init_grid_centerv
.visible .entry _Z16init_grid_centerv()
{
	.reg .b32 	%r<3>;

	mov.b32 	%r1, 0;
	st.global.u32 	[grid+134234112], %r1;
	mov.b32 	%r2, 4096;
	st.global.u32 	[border_top], %r2;
	st.global.u32 	[border_bottom], %r2;
	st.global.u32 	[border_left], %r2;
	st.global.u32 	[border_right], %r2;
	ret;

}
	// .globl	_Z14init_particlesP8Particle
.visible .entry _Z14init_particlesP8Particle(
	.param .u64 .ptr .align 1 _Z14init_particlesP8Particle_param_0
)
{
	.local .align 4 .b8 	__local_depot2[28];
	.reg .b64 	%SP;
	.reg .b64 	%SPL;
	.reg .pred 	%p<17>;
	.reg .b32 	%r<136>;
	.reg .b32 	%f<63>;
	.reg .b64 	%rd<43>;
	.reg .b64 	%fd<7>;

	mov.u64 	%SPL, __local_depot2;
	ld.param.u64 	%rd17, [_Z14init_particlesP8Particle_param_0];
	cvta.to.global.u64 	%rd18, %rd17;
	add.u64 	%rd1, %SPL, 0;
	mov.u32 	%r32, %tid.x;
	mov.u32 	%r33, %ctaid.x;
	mov.u32 	%r34, %ntid.x;
	mad.lo.s32 	%r35, %r33, %r34, %r32;
	mul.wide.s32 	%rd20, %r35, 20;
	add.s64 	%rd2, %rd18, %rd20;
	shl.b32 	%r1, %r35, 2;
	st.global.u32 	[%rd2+16], %r1;
	ld.global.u32 	%r36, [border_right];
	ld.global.u32 	%r37, [border_left];
	sub.s32 	%r2, %r36, %r37;
	ld.global.u32 	%r38, [border_bottom];
	ld.global.u32 	%r39, [border_top];
	sub.s32 	%r3, %r38, %r39;
	sub.s32 	%r40, 8192, %r2;
	add.s32 	%r41, %r1, 1324567969;
	shr.u32 	%r42, %r41, 16;
	xor.b32  	%r43, %r42, %r41;
	mul.lo.s32 	%r44, %r43, 1324567969;
	shr.u32 	%r45, %r44, 16;
	xor.b32  	%r46, %r45, %r44;
	mul.lo.s32 	%r47, %r46, 1324567969;
	shr.u32 	%r48, %r47, 16;
	xor.b32  	%r4, %r48, %r47;
	rem.u32 	%r49, %r4, %r40;
	cvt.rn.f32.s32 	%f1, %r49;
	st.global.f32 	[%rd2], %f1;
	sub.s32 	%r50, 8192, %r3;
	add.s32 	%r51, %r1, 1324567970;
	shr.u32 	%r52, %r51, 16;
	xor.b32  	%r53, %r52, %r51;
	mul.lo.s32 	%r54, %r53, 1324567969;
	shr.u32 	%r55, %r54, 16;
	xor.b32  	%r56, %r55, %r54;
	mul.lo.s32 	%r57, %r56, 1324567969;
	shr.u32 	%r58, %r57, 16;
	xor.b32  	%r59, %r58, %r57;
	rem.u32 	%r60, %r59, %r50;
	cvt.rn.f32.s32 	%f2, %r60;
	st.global.f32 	[%rd2+4], %f2;
	ld.global.u32 	%r61, [border_left];
	cvt.rn.f32.s32 	%f13, %r61;
	setp.leu.f32 	%p1, %f1, %f13;
	@%p1 bra 	$L__BB2_2;
	cvt.rn.f32.s32 	%f14, %r2;
	add.f32 	%f15, %f1, %f14;
	st.global.f32 	[%rd2], %f15;
$L__BB2_2:
	ld.global.u32 	%r62, [border_top];
	cvt.rn.f32.s32 	%f16, %r62;
	setp.leu.f32 	%p2, %f2, %f16;
	@%p2 bra 	$L__BB2_4;
	cvt.rn.f32.s32 	%f17, %r3;
	add.f32 	%f18, %f2, %f17;
	st.global.f32 	[%rd2+4], %f18;
$L__BB2_4:
	add.s32 	%r63, %r1, 1324567971;
	shr.u32 	%r64, %r63, 16;
	xor.b32  	%r65, %r64, %r63;
	mul.lo.s32 	%r66, %r65, 1324567969;
	shr.u32 	%r67, %r66, 16;
	xor.b32  	%r68, %r67, %r66;
	mul.lo.s32 	%r69, %r68, 1324567969;
	shr.u32 	%r70, %r69, 16;
	xor.b32  	%r71, %r70, %r69;
	mul.hi.u32 	%r72, %r71, 1801439851;
	shr.u32 	%r73, %r72, 22;
	mul.lo.s32 	%r74, %r73, 10000000;
	sub.s32 	%r75, %r71, %r74;
	cvt.rn.f32.u32 	%f19, %r75;
	div.rn.f32 	%f20, %f19, 0f4B189680;
	cvt.f64.f32 	%fd1, %f20;
	mul.f64 	%fd2, %fd1, 0d401921FB54442D18;
	cvt.rn.f32.f64 	%f3, %fd2;
	add.s32 	%r76, %r1, 1324567972;
	shr.u32 	%r77, %r76, 16;
	xor.b32  	%r78, %r77, %r76;
	mul.lo.s32 	%r79, %r78, 1324567969;
	shr.u32 	%r80, %r79, 16;
	xor.b32  	%r81, %r80, %r79;
	mul.lo.s32 	%r82, %r81, 1324567969;
	shr.u32 	%r83, %r82, 16;
	xor.b32  	%r84, %r83, %r82;
	mul.hi.u32 	%r85, %r84, 1801439851;
	shr.u32 	%r86, %r85, 22;
	mul.lo.s32 	%r87, %r86, 10000000;
	sub.s32 	%r88, %r84, %r87;
	cvt.rn.f32.u32 	%f21, %r88;
	div.rn.f32 	%f22, %f21, 0f4B189680;
	mul.f32 	%f4, %f22, 0f40400000;
	mul.f32 	%f23, %f3, 0f3F22F983;
	cvt.rni.s32.f32 	%r135, %f23;
	cvt.rn.f32.s32 	%f24, %r135;
	fma.rn.f32 	%f25, %f24, 0fBFC90FDA, %f3;
	fma.rn.f32 	%f26, %f24, 0fB3A22168, %f25;
	fma.rn.f32 	%f62, %f24, 0fA7C234C5, %f26;
	abs.f32 	%f6, %f3;
	setp.ltu.f32 	%p3, %f6, 0f47CE4780;
	mov.u32 	%r131, %r135;
	mov.f32 	%f61, %f62;
	@%p3 bra 	$L__BB2_12;
	setp.neu.f32 	%p4, %f6, 0f7F800000;
	@%p4 bra 	$L__BB2_7;
	mov.f32 	%f29, 0f00000000;
	mul.rn.f32 	%f61, %f3, %f29;
	mov.b32 	%r131, 0;
	bra.uni 	$L__BB2_12;
$L__BB2_7:
	mov.b32 	%r6, %f3;
	shl.b32 	%r90, %r6, 8;
	or.b32  	%r7, %r90, -2147483648;
	mov.b64 	%rd39, 0;
	mov.b32 	%r128, 0;
	mov.u64 	%rd37, __cudart_i2opi_f;
	mov.u64 	%rd38, %rd1;
$L__BB2_8:
	.pragma "nounroll";
	ld.global.nc.u32 	%r91, [%rd37];
	mad.wide.u32 	%rd23, %r91, %r7, %rd39;
	shr.u64 	%rd39, %rd23, 32;
	st.local.u32 	[%rd38], %rd23;
	add.s32 	%r128, %r128, 1;
	add.s64 	%rd38, %rd38, 4;
	add.s64 	%rd37, %rd37, 4;
	setp.ne.s32 	%p5, %r128, 6;
	@%p5 bra 	$L__BB2_8;
	shr.u32 	%r92, %r6, 23;
	st.local.u32 	[%rd1+24], %rd39;
	and.b32  	%r10, %r92, 31;
	and.b32  	%r93, %r92, 224;
	add.s32 	%r94, %r93, -128;
	shr.u32 	%r95, %r94, 5;
	mul.wide.u32 	%rd24, %r95, 4;
	sub.s64 	%rd9, %rd1, %rd24;
	ld.local.u32 	%r129, [%rd9+24];
	ld.local.u32 	%r130, [%rd9+20];
	setp.eq.s32 	%p6, %r10, 0;
	@%p6 bra 	$L__BB2_11;
	shf.l.wrap.b32 	%r129, %r130, %r129, %r10;
	ld.local.u32 	%r96, [%rd9+16];
	shf.l.wrap.b32 	%r130, %r96, %r130, %r10;
$L__BB2_11:
	shr.u32 	%r97, %r129, 30;
	shf.l.wrap.b32 	%r98, %r130, %r129, 2;
	shl.b32 	%r99, %r130, 2;
	shr.u32 	%r100, %r98, 31;
	add.s32 	%r131, %r100, %r97;
	xor.b32  	%r101, %r98, %r6;
	shr.s32 	%r102, %r98, 31;
	xor.b32  	%r103, %r102, %r98;
	xor.b32  	%r104, %r102, %r99;
	cvt.u64.u32 	%rd25, %r103;
	shl.b64 	%rd26, %rd25, 32;
	cvt.u64.u32 	%rd27, %r104;
	or.b64  	%rd28, %rd26, %rd27;
	cvt.rn.f64.s64 	%fd3, %rd28;
	mul.f64 	%fd4, %fd3, 0d3BF921FB54442D19;
	cvt.rn.f32.f64 	%f27, %fd4;
	neg.f32 	%f28, %f27;
	setp.lt.s32 	%p7, %r101, 0;
	selp.f32 	%f61, %f28, %f27, %p7;
$L__BB2_12:
	setp.ltu.f32 	%p8, %f6, 0f47CE4780;
	add.s32 	%r106, %r131, 1;
	mul.rn.f32 	%f30, %f61, %f61;
	and.b32  	%r107, %r131, 1;
	setp.eq.b32 	%p9, %r107, 1;
	selp.f32 	%f31, %f61, 0f3F800000, %p9;
	fma.rn.f32 	%f32, %f30, %f31, 0f00000000;
	fma.rn.f32 	%f33, %f30, 0f37CBAC00, 0fBAB607ED;
	selp.f32 	%f34, 0fB94D4153, %f33, %p9;
	selp.f32 	%f35, 0f3C0885E4, 0f3D2AAABB, %p9;
	fma.rn.f32 	%f36, %f34, %f30, %f35;
	selp.f32 	%f37, 0fBE2AAAA8, 0fBEFFFFFF, %p9;
	fma.rn.f32 	%f38, %f36, %f30, %f37;
	fma.rn.f32 	%f39, %f38, %f32, %f31;
	and.b32  	%r108, %r106, 2;
	setp.eq.s32 	%p10, %r108, 0;
	mov.f32 	%f40, 0f00000000;
	sub.f32 	%f41, %f40, %f39;
	selp.f32 	%f42, %f39, %f41, %p10;
	mul.f32 	%f43, %f4, %f42;
	st.global.f32 	[%rd2+12], %f43;
	@%p8 bra 	$L__BB2_20;
	setp.neu.f32 	%p11, %f6, 0f7F800000;
	@%p11 bra 	$L__BB2_15;
	mov.f32 	%f46, 0f00000000;
	mul.rn.f32 	%f62, %f3, %f46;
	mov.b32 	%r135, 0;
	bra.uni 	$L__BB2_20;
$L__BB2_15:
	mov.b32 	%r19, %f3;
	shl.b32 	%r110, %r19, 8;
	or.b32  	%r20, %r110, -2147483648;
	mov.b64 	%rd42, 0;
	mov.b32 	%r132, 0;
	mov.u64 	%rd40, __cudart_i2opi_f;
	mov.u64 	%rd41, %rd1;
$L__BB2_16:
	.pragma "nounroll";
	ld.global.nc.u32 	%r111, [%rd40];
	mad.wide.u32 	%rd31, %r111, %r20, %rd42;
	shr.u64 	%rd42, %rd31, 32;
	st.local.u32 	[%rd41], %rd31;
	add.s32 	%r132, %r132, 1;
	add.s64 	%rd41, %rd41, 4;
	add.s64 	%rd40, %rd40, 4;
	setp.ne.s32 	%p12, %r132, 6;
	@%p12 bra 	$L__BB2_16;
	shr.u32 	%r112, %r19, 23;
	st.local.u32 	[%rd1+24], %rd42;
	and.b32  	%r23, %r112, 31;
	and.b32  	%r113, %r112, 224;
	add.s32 	%r114, %r113, -128;
	shr.u32 	%r115, %r114, 5;
	mul.wide.u32 	%rd32, %r115, 4;
	sub.s64 	%rd16, %rd1, %rd32;
	ld.local.u32 	%r133, [%rd16+24];
	ld.local.u32 	%r134, [%rd16+20];
	setp.eq.s32 	%p13, %r23, 0;
	@%p13 bra 	$L__BB2_19;
	shf.l.wrap.b32 	%r133, %r134, %r133, %r23;
	ld.local.u32 	%r116, [%rd16+16];
	shf.l.wrap.b32 	%r134, %r116, %r134, %r23;
$L__BB2_19:
	shr.u32 	%r117, %r133, 30;
	shf.l.wrap.b32 	%r118, %r134, %r133, 2;
	shl.b32 	%r119, %r134, 2;
	shr.u32 	%r120, %r118, 31;
	add.s32 	%r135, %r120, %r117;
	xor.b32  	%r121, %r118, %r19;
	shr.s32 	%r122, %r118, 31;
	xor.b32  	%r123, %r122, %r118;
	xor.b32  	%r124, %r122, %r119;
	cvt.u64.u32 	%rd33, %r123;
	shl.b64 	%rd34, %rd33, 32;
	cvt.u64.u32 	%rd35, %r124;
	or.b64  	%rd36, %rd34, %rd35;
	cvt.rn.f64.s64 	%fd5, %rd36;
	mul.f64 	%fd6, %fd5, 0d3BF921FB54442D19;
	cvt.rn.f32.f64 	%f44, %fd6;
	neg.f32 	%f45, %f44;
	setp.lt.s32 	%p14, %r121, 0;
	selp.f32 	%f62, %f45, %f44, %p14;
$L__BB2_20:
	mul.rn.f32 	%f47, %f62, %f62;
	and.b32  	%r126, %r135, 1;
	setp.eq.b32 	%p15, %r126, 1;
	selp.f32 	%f48, 0f3F800000, %f62, %p15;
	fma.rn.f32 	%f49, %f47, %f48, 0f00000000;
	fma.rn.f32 	%f50, %f47, 0f37CBAC00, 0fBAB607ED;
	selp.f32 	%f51, %f50, 0fB94D4153, %p15;
	selp.f32 	%f52, 0f3D2AAABB, 0f3C0885E4, %p15;
	fma.rn.f32 	%f53, %f51, %f47, %f52;
	selp.f32 	%f54, 0fBEFFFFFF, 0fBE2AAAA8, %p15;
	fma.rn.f32 	%f55, %f53, %f47, %f54;
	fma.rn.f32 	%f56, %f55, %f49, %f48;
	and.b32  	%r127, %r135, 2;
	setp.eq.s32 	%p16, %r127, 0;
	mov.f32 	%f57, 0f00000000;
	sub.f32 	%f58, %f57, %f56;
	selp.f32 	%f59, %f56, %f58, %p16;
	mul.f32 	%f60, %f4, %f59;
	st.global.f32 	[%rd2+8], %f60;
	st.global.u32 	[%rd2+16], %r4;
	ret;

}
	// .globl	_Z13particle_stepP8Particlei
.visible .entry _Z13particle_stepP8Particlei(
	.param .u64 .ptr .align 1 _Z13particle_stepP8Particlei_param_0,
	.param .u32 _Z13particle_stepP8Particlei_param_1
)
{
	.local .align 4 .b8 	__local_depot3[28];
	.reg .b64 	%SP;
	.reg .b64 	%SPL;
	.reg .pred 	%p<221>;
	.reg .b32 	%r<929>;
	.reg .b32 	%f<708>;
	.reg .b64 	%rd<439>;
	.reg .b64 	%fd<31>;

	mov.u64 	%SPL, __local_depot3;
	ld.param.u64 	%rd74, [_Z13particle_stepP8Particlei_param_0];
	ld.param.u32 	%r232, [_Z13particle_stepP8Particlei_param_1];
	cvta.to.global.u64 	%rd75, %rd74;
	add.u64 	%rd1, %SPL, 0;
	add.u64 	%rd2, %SPL, 0;
	mov.u32 	%r233, %ctaid.x;
	mov.u32 	%r234, %ntid.x;
	mov.u32 	%r235, %tid.x;
	mad.lo.s32 	%r236, %r233, %r234, %r235;
	mul.wide.s32 	%rd78, %r236, 20;
	add.s64 	%rd3, %rd75, %rd78;
	ld.global.f32 	%f1, [%rd3+8];
	ld.global.f32 	%f151, [%rd3];
	add.f32 	%f69, %f1, %f151;
	st.global.f32 	[%rd3], %f69;
	ld.global.f32 	%f3, [%rd3+12];
	ld.global.f32 	%f152, [%rd3+4];
	add.f32 	%f70, %f3, %f152;
	st.global.f32 	[%rd3+4], %f70;
	add.f32 	%f153, %f69, 0fC0000000;
	setp.gtu.f32 	%p2, %f153, 0f00000000;
	@%p2 bra 	$L__BB3_2;
	mov.b32 	%r237, 1073783767;
	st.global.u32 	[%rd3], %r237;
	neg.f32 	%f155, %f1;
	st.global.f32 	[%rd3+8], %f155;
	mov.f32 	%f69, 0f4000A3D7;
	bra.uni 	$L__BB3_4;
$L__BB3_2:
	add.f32 	%f156, %f69, 0f40000000;
	setp.ltu.f32 	%p3, %f156, 0f46000000;
	@%p3 bra 	$L__BB3_4;
	mov.b32 	%r238, 1174401004;
	st.global.u32 	[%rd3], %r238;
	neg.f32 	%f158, %f1;
	st.global.f32 	[%rd3+8], %f158;
	mov.f32 	%f69, 0f45FFEFEC;
$L__BB3_4:
	add.f32 	%f159, %f70, 0fC0000000;
	setp.gtu.f32 	%p4, %f159, 0f00000000;
	@%p4 bra 	$L__BB3_6;
	mov.b32 	%r239, 1073783767;
	st.global.u32 	[%rd3+4], %r239;
	neg.f32 	%f161, %f3;
	st.global.f32 	[%rd3+12], %f161;
	mov.f32 	%f70, 0f4000A3D7;
	bra.uni 	$L__BB3_8;
$L__BB3_6:
	add.f32 	%f162, %f70, 0f40000000;
	setp.ltu.f32 	%p5, %f162, 0f46000000;
	@%p5 bra 	$L__BB3_8;
	mov.b32 	%r240, 1174401004;
	st.global.u32 	[%rd3+4], %r240;
	neg.f32 	%f164, %f3;
	st.global.f32 	[%rd3+12], %f164;
	mov.f32 	%f70, 0f45FFEFEC;
$L__BB3_8:
	abs.f32 	%f690, %f69;
	setp.lt.f32 	%p6, %f690, 0f3F800000;
	@%p6 bra 	$L__BB3_19;
	setp.gtu.f32 	%p7, %f690, 0f4B000000;
	@%p7 bra 	$L__BB3_16;
	mov.f32 	%f165, 0f3F800000;
	div.approx.f32 	%f166, %f690, %f165;
	cvt.rzi.f32.f32 	%f688, %f166;
	sub.f32 	%f9, %f690, %f688;
	mov.b32 	%r1, %f9;
	setp.lt.u32 	%p8, %r1, 1065353216;
	@%p8 bra 	$L__BB3_15;
	setp.lt.u32 	%p9, %r1, -2147483647;
	@%p9 bra 	$L__BB3_13;
	add.f32 	%f170, %f688, 0fBF800000;
	setp.lt.f32 	%p12, %f9, 0fBF800000;
	add.f32 	%f171, %f170, 0fBF800000;
	selp.f32 	%f688, %f171, %f170, %p12;
	bra.uni 	$L__BB3_15;
$L__BB3_13:
	add.f32 	%f688, %f688, 0f3F800000;
	setp.ltu.f32 	%p10, %f9, 0f40000000;
	@%p10 bra 	$L__BB3_15;
	add.f32 	%f167, %f688, 0f3F800000;
	add.f32 	%f168, %f9, 0fC0400000;
	setp.ge.f32 	%p11, %f168, 0f00000000;
	add.f32 	%f169, %f167, 0f3F800000;
	selp.f32 	%f688, %f169, %f167, %p11;
$L__BB3_15:
	sub.f32 	%f690, %f690, %f688;
	bra.uni 	$L__BB3_19;
$L__BB3_16:
	mov.b32 	%r2, %f690;
	and.b32  	%r241, %r2, 8388607;
	or.b32  	%r880, %r241, 1065353216;
	mov.b32 	%f689, %r880;
	and.b32  	%r242, %r2, -8388608;
	add.s32 	%r881, %r242, -1065353216;
	setp.eq.s32 	%p13, %r881, 0;
	@%p13 bra 	$L__BB3_18;
$L__BB3_17:
	min.u32 	%r243, %r881, 192937984;
	add.s32 	%r244, %r880, %r243;
	mov.b32 	%f172, %r244;
	sub.f32 	%f173, %f172, %f172;
	add.f32 	%f174, %f173, %f172;
	sub.f32 	%f175, %f172, %f174;
	mov.f32 	%f176, 0f3F800000;
	fma.rz.f32 	%f177, %f175, %f176, %f174;
	cvt.rzi.f32.f32 	%f178, %f177;
	sub.f32 	%f689, %f172, %f178;
	sub.s32 	%r881, %r881, %r243;
	mov.b32 	%r880, %f689;
	setp.ne.s32 	%p14, %r881, 0;
	setp.ne.s32 	%p15, %r880, 0;
	and.pred  	%p16, %p14, %p15;
	@%p16 bra 	$L__BB3_17;
$L__BB3_18:
	setp.gt.u32 	%p17, %r2, 2139095039;
	selp.f32 	%f180, 0f7FFFFFFF, 0f4B000000, %p17;
	mul.f32 	%f181, %f689, 0f34000000;
	mul.f32 	%f690, %f180, %f181;
$L__BB3_19:
	abs.f32 	%f182, %f690;
	setp.nan.f32 	%p18, %f182, %f182;
	copysign.f32 	%f183, %f69, %f690;
	selp.f32 	%f20, %f690, %f183, %p18;
	abs.f32 	%f693, %f70;
	setp.lt.f32 	%p19, %f693, 0f3F800000;
	@%p19 bra 	$L__BB3_30;
	setp.gtu.f32 	%p20, %f693, 0f4B000000;
	@%p20 bra 	$L__BB3_27;
	mov.f32 	%f184, 0f3F800000;
	div.approx.f32 	%f185, %f693, %f184;
	cvt.rzi.f32.f32 	%f691, %f185;
	sub.f32 	%f23, %f693, %f691;
	mov.b32 	%r9, %f23;
	setp.lt.u32 	%p21, %r9, 1065353216;
	@%p21 bra 	$L__BB3_26;
	setp.lt.u32 	%p22, %r9, -2147483647;
	@%p22 bra 	$L__BB3_24;
	add.f32 	%f189, %f691, 0fBF800000;
	setp.lt.f32 	%p25, %f23, 0fBF800000;
	add.f32 	%f190, %f189, 0fBF800000;
	selp.f32 	%f691, %f190, %f189, %p25;
	bra.uni 	$L__BB3_26;
$L__BB3_24:
	add.f32 	%f691, %f691, 0f3F800000;
	setp.ltu.f32 	%p23, %f23, 0f40000000;
	@%p23 bra 	$L__BB3_26;
	add.f32 	%f186, %f691, 0f3F800000;
	add.f32 	%f187, %f23, 0fC0400000;
	setp.ge.f32 	%p24, %f187, 0f00000000;
	add.f32 	%f188, %f186, 0f3F800000;
	selp.f32 	%f691, %f188, %f186, %p24;
$L__BB3_26:
	sub.f32 	%f693, %f693, %f691;
	bra.uni 	$L__BB3_30;
$L__BB3_27:
	mov.b32 	%r10, %f693;
	and.b32  	%r245, %r10, 8388607;
	or.b32  	%r882, %r245, 1065353216;
	mov.b32 	%f692, %r882;
	and.b32  	%r246, %r10, -8388608;
	add.s32 	%r883, %r246, -1065353216;
	setp.eq.s32 	%p26, %r883, 0;
	@%p26 bra 	$L__BB3_29;
$L__BB3_28:
	min.u32 	%r247, %r883, 192937984;
	add.s32 	%r248, %r882, %r247;
	mov.b32 	%f191, %r248;
	sub.f32 	%f192, %f191, %f191;
	add.f32 	%f193, %f192, %f191;
	sub.f32 	%f194, %f191, %f193;
	mov.f32 	%f195, 0f3F800000;
	fma.rz.f32 	%f196, %f194, %f195, %f193;
	cvt.rzi.f32.f32 	%f197, %f196;
	sub.f32 	%f692, %f191, %f197;
	sub.s32 	%r883, %r883, %r247;
	mov.b32 	%r882, %f692;
	setp.ne.s32 	%p27, %r883, 0;
	setp.ne.s32 	%p28, %r882, 0;
	and.pred  	%p29, %p27, %p28;
	@%p29 bra 	$L__BB3_28;
$L__BB3_29:
	setp.gt.u32 	%p30, %r10, 2139095039;
	selp.f32 	%f199, 0f7FFFFFFF, 0f4B000000, %p30;
	mul.f32 	%f200, %f692, 0f34000000;
	mul.f32 	%f693, %f199, %f200;
$L__BB3_30:
	abs.f32 	%f201, %f693;
	setp.nan.f32 	%p31, %f201, %f201;
	copysign.f32 	%f202, %f70, %f693;
	selp.f32 	%f34, %f693, %f202, %p31;
	add.f32 	%f35, %f20, 0f40000000;
	mul.f32 	%f36, %f35, %f35;
	add.f32 	%f37, %f34, 0f40000000;
	mul.f32 	%f38, %f37, %f37;
	add.f32 	%f203, %f36, %f38;
	setp.geu.f32 	%p32, %f203, 0f40800000;
	@%p32 bra 	$L__BB3_70;
	sub.f32 	%f204, %f70, %f37;
	cvt.rzi.s32.f32 	%r249, %f204;
	mul.wide.s32 	%rd79, %r249, 32768;
	mov.u64 	%rd80, grid;
	add.s64 	%rd81, %rd80, %rd79;
	sub.f32 	%f205, %f69, %f35;
	cvt.rzi.s32.f32 	%r250, %f205;
	mul.wide.s32 	%rd82, %r250, 4;
	add.s64 	%rd83, %rd81, %rd82;
	ld.global.u32 	%r251, [%rd83];
	setp.lt.s32 	%p33, %r251, 0;
	@%p33 bra 	$L__BB3_70;
$L__BB3_32:
	add.f32 	%f39, %f34, 0f3F800000;
	mul.f32 	%f40, %f39, %f39;
	add.f32 	%f41, %f34, 0f00000000;
	mul.f32 	%f42, %f41, %f41;
	add.f32 	%f43, %f34, 0fBF800000;
	mul.f32 	%f44, %f43, %f43;
	add.f32 	%f45, %f34, 0fC0000000;
	mul.f32 	%f46, %f45, %f45;
	mov.b32 	%r884, 5;
	mov.u64 	%rd105, grid;
$L__BB3_33:
	add.s32 	%r265, %r884, -3;
	cvt.rn.f32.s32 	%f218, %r265;
	add.f32 	%f47, %f20, %f218;
	mul.f32 	%f48, %f47, %f47;
	add.f32 	%f219, %f48, %f38;
	setp.geu.f32 	%p44, %f219, 0f40800000;
	@%p44 bra 	$L__BB3_36;
	ld.global.f32 	%f220, [%rd3];
	sub.f32 	%f221, %f220, %f47;
	cvt.rzi.s32.f32 	%r18, %f221;
	ld.global.f32 	%f222, [%rd3+4];
	sub.f32 	%f223, %f222, %f37;
	cvt.rzi.s32.f32 	%r266, %f223;
	max.u32 	%r267, %r18, %r266;
	setp.gt.u32 	%p45, %r267, 8191;
	@%p45 bra 	$L__BB3_36;
	mul.wide.u32 	%rd104, %r266, 32768;
	add.s64 	%rd106, %rd105, %rd104;
	mul.wide.u32 	%rd107, %r18, 4;
	add.s64 	%rd108, %rd106, %rd107;
	st.global.u32 	[%rd108], %r232;
$L__BB3_36:
	add.f32 	%f224, %f48, %f40;
	setp.geu.f32 	%p46, %f224, 0f40800000;
	@%p46 bra 	$L__BB3_39;
	ld.global.f32 	%f225, [%rd3];
	sub.f32 	%f226, %f225, %f47;
	cvt.rzi.s32.f32 	%r20, %f226;
	ld.global.f32 	%f227, [%rd3+4];
	sub.f32 	%f228, %f227, %f39;
	cvt.rzi.s32.f32 	%r268, %f228;
	max.u32 	%r269, %r20, %r268;
	setp.gt.u32 	%p47, %r269, 8191;
	@%p47 bra 	$L__BB3_39;
	mul.wide.u32 	%rd109, %r268, 32768;
	add.s64 	%rd111, %rd105, %rd109;
	mul.wide.u32 	%rd112, %r20, 4;
	add.s64 	%rd113, %rd111, %rd112;
	st.global.u32 	[%rd113], %r232;
$L__BB3_39:
	add.f32 	%f229, %f48, %f42;
	setp.geu.f32 	%p48, %f229, 0f40800000;
	@%p48 bra 	$L__BB3_42;
	ld.global.f32 	%f230, [%rd3];
	sub.f32 	%f231, %f230, %f47;
	cvt.rzi.s32.f32 	%r22, %f231;
	ld.global.f32 	%f232, [%rd3+4];
	sub.f32 	%f233, %f232, %f41;
	cvt.rzi.s32.f32 	%r270, %f233;
	max.u32 	%r271, %r22, %r270;
	setp.gt.u32 	%p49, %r271, 8191;
	@%p49 bra 	$L__BB3_42;
	mul.wide.u32 	%rd114, %r270, 32768;
	add.s64 	%rd116, %rd105, %rd114;
	mul.wide.u32 	%rd117, %r22, 4;
	add.s64 	%rd118, %rd116, %rd117;
	st.global.u32 	[%rd118], %r232;
$L__BB3_42:
	add.f32 	%f234, %f48, %f44;
	setp.geu.f32 	%p50, %f234, 0f40800000;
	@%p50 bra 	$L__BB3_45;
	ld.global.f32 	%f235, [%rd3];
	sub.f32 	%f236, %f235, %f47;
	cvt.rzi.s32.f32 	%r24, %f236;
	ld.global.f32 	%f237, [%rd3+4];
	sub.f32 	%f238, %f237, %f43;
	cvt.rzi.s32.f32 	%r272, %f238;
	max.u32 	%r273, %r24, %r272;
	setp.gt.u32 	%p51, %r273, 8191;
	@%p51 bra 	$L__BB3_45;
	mul.wide.u32 	%rd119, %r272, 32768;
	add.s64 	%rd121, %rd105, %rd119;
	mul.wide.u32 	%rd122, %r24, 4;
	add.s64 	%rd123, %rd121, %rd122;
	st.global.u32 	[%rd123], %r232;
$L__BB3_45:
	add.f32 	%f239, %f48, %f46;
	setp.geu.f32 	%p52, %f239, 0f40800000;
	@%p52 bra 	$L__BB3_48;
	ld.global.f32 	%f240, [%rd3];
	sub.f32 	%f241, %f240, %f47;
	cvt.rzi.s32.f32 	%r26, %f241;
	ld.global.f32 	%f242, [%rd3+4];
	sub.f32 	%f243, %f242, %f45;
	cvt.rzi.s32.f32 	%r274, %f243;
	max.u32 	%r275, %r26, %r274;
	setp.gt.u32 	%p53, %r275, 8191;
	@%p53 bra 	$L__BB3_48;
	mul.wide.u32 	%rd124, %r274, 32768;
	add.s64 	%rd126, %rd105, %rd124;
	mul.wide.u32 	%rd127, %r26, 4;
	add.s64 	%rd128, %rd126, %rd127;
	st.global.u32 	[%rd128], %r232;
$L__BB3_48:
	add.s32 	%r884, %r884, -1;
	setp.ne.s32 	%p54, %r884, 0;
	@%p54 bra 	$L__BB3_33;
	ld.global.f32 	%f244, [%rd3];
	add.f32 	%f245, %f244, 0fC0000000;
	cvt.rzi.s32.f32 	%r276, %f245;
	atom.global.min.s32 	%r277, [border_left], %r276;
	ld.global.f32 	%f246, [%rd3];
	add.f32 	%f247, %f246, 0f40000000;
	cvt.rzi.s32.f32 	%r278, %f247;
	atom.global.max.s32 	%r279, [border_right], %r278;
	ld.global.f32 	%f248, [%rd3+4];
	add.f32 	%f249, %f248, 0fC0000000;
	cvt.rzi.s32.f32 	%r280, %f249;
	atom.global.min.s32 	%r281, [border_top], %r280;
	ld.global.f32 	%f250, [%rd3+4];
	add.f32 	%f251, %f250, 0f40000000;
	cvt.rzi.s32.f32 	%r282, %f251;
	atom.global.max.s32 	%r283, [border_bottom], %r282;
	ld.global.u32 	%r29, [%rd3+16];
	ld.global.u32 	%r284, [border_right];
	ld.global.u32 	%r285, [border_left];
	sub.s32 	%r30, %r284, %r285;
	ld.global.u32 	%r286, [border_bottom];
	ld.global.u32 	%r287, [border_top];
	sub.s32 	%r31, %r286, %r287;
	sub.s32 	%r288, 8192, %r30;
	add.s32 	%r289, %r29, 1324567969;
	shr.u32 	%r290, %r289, 16;
	xor.b32  	%r291, %r290, %r289;
	mul.lo.s32 	%r292, %r291, 1324567969;
	shr.u32 	%r293, %r292, 16;
	xor.b32  	%r294, %r293, %r292;
	mul.lo.s32 	%r295, %r294, 1324567969;
	shr.u32 	%r296, %r295, 16;
	xor.b32  	%r32, %r296, %r295;
	rem.u32 	%r297, %r32, %r288;
	cvt.rn.f32.s32 	%f69, %r297;
	st.global.f32 	[%rd3], %f69;
	sub.s32 	%r298, 8192, %r31;
	add.s32 	%r299, %r29, 1324567970;
	shr.u32 	%r300, %r299, 16;
	xor.b32  	%r301, %r300, %r299;
	mul.lo.s32 	%r302, %r301, 1324567969;
	shr.u32 	%r303, %r302, 16;
	xor.b32  	%r304, %r303, %r302;
	mul.lo.s32 	%r305, %r304, 1324567969;
	shr.u32 	%r306, %r305, 16;
	xor.b32  	%r307, %r306, %r305;
	rem.u32 	%r308, %r307, %r298;
	cvt.rn.f32.s32 	%f70, %r308;
	st.global.f32 	[%rd3+4], %f70;
	ld.global.u32 	%r309, [border_left];
	cvt.rn.f32.s32 	%f252, %r309;
	setp.leu.f32 	%p55, %f69, %f252;
	@%p55 bra 	$L__BB3_51;
	cvt.rn.f32.s32 	%f253, %r30;
	add.f32 	%f69, %f69, %f253;
	st.global.f32 	[%rd3], %f69;
$L__BB3_51:
	ld.global.u32 	%r310, [border_top];
	cvt.rn.f32.s32 	%f254, %r310;
	setp.leu.f32 	%p56, %f70, %f254;
	@%p56 bra 	$L__BB3_53;
	cvt.rn.f32.s32 	%f255, %r31;
	add.f32 	%f70, %f70, %f255;
	st.global.f32 	[%rd3+4], %f70;
$L__BB3_53:
	add.s32 	%r311, %r29, 1324567971;
	shr.u32 	%r312, %r311, 16;
	xor.b32  	%r313, %r312, %r311;
	mul.lo.s32 	%r314, %r313, 1324567969;
	shr.u32 	%r315, %r314, 16;
	xor.b32  	%r316, %r315, %r314;
	mul.lo.s32 	%r317, %r316, 1324567969;
	shr.u32 	%r318, %r317, 16;
	xor.b32  	%r319, %r318, %r317;
	mul.hi.u32 	%r320, %r319, 1801439851;
	shr.u32 	%r321, %r320, 22;
	mul.lo.s32 	%r322, %r321, 10000000;
	sub.s32 	%r323, %r319, %r322;
	cvt.rn.f32.u32 	%f256, %r323;
	div.rn.f32 	%f257, %f256, 0f4B189680;
	cvt.f64.f32 	%fd1, %f257;
	mul.f64 	%fd2, %fd1, 0d401921FB54442D18;
	cvt.rn.f32.f64 	%f55, %fd2;
	add.s32 	%r324, %r29, 1324567972;
	shr.u32 	%r325, %r324, 16;
	xor.b32  	%r326, %r325, %r324;
	mul.lo.s32 	%r327, %r326, 1324567969;
	shr.u32 	%r328, %r327, 16;
	xor.b32  	%r329, %r328, %r327;
	mul.lo.s32 	%r330, %r329, 1324567969;
	shr.u32 	%r331, %r330, 16;
	xor.b32  	%r332, %r331, %r330;
	mul.hi.u32 	%r333, %r332, 1801439851;
	shr.u32 	%r334, %r333, 22;
	mul.lo.s32 	%r335, %r334, 10000000;
	sub.s32 	%r336, %r332, %r335;
	cvt.rn.f32.u32 	%f258, %r336;
	div.rn.f32 	%f259, %f258, 0f4B189680;
	mul.f32 	%f56, %f259, 0f40400000;
	mul.f32 	%f260, %f55, 0f3F22F983;
	cvt.rni.s32.f32 	%r892, %f260;
	cvt.rn.f32.s32 	%f261, %r892;
	fma.rn.f32 	%f262, %f261, 0fBFC90FDA, %f55;
	fma.rn.f32 	%f263, %f261, 0fB3A22168, %f262;
	fma.rn.f32 	%f697, %f261, 0fA7C234C5, %f263;
	abs.f32 	%f58, %f55;
	setp.ltu.f32 	%p57, %f58, 0f47CE4780;
	mov.u32 	%r888, %r892;
	mov.f32 	%f696, %f697;
	@%p57 bra 	$L__BB3_61;
	setp.neu.f32 	%p58, %f58, 0f7F800000;
	@%p58 bra 	$L__BB3_56;
	mov.f32 	%f266, 0f00000000;
	mul.rn.f32 	%f696, %f55, %f266;
	mov.b32 	%r888, 0;
	bra.uni 	$L__BB3_61;
$L__BB3_56:
	mov.b32 	%r34, %f55;
	shl.b32 	%r338, %r34, 8;
	or.b32  	%r35, %r338, -2147483648;
	mov.b64 	%rd411, 0;
	mov.b32 	%r885, 0;
	mov.u64 	%rd409, __cudart_i2opi_f;
	mov.u64 	%rd410, %rd2;
$L__BB3_57:
	.pragma "nounroll";
	ld.global.nc.u32 	%r339, [%rd409];
	mad.wide.u32 	%rd131, %r339, %r35, %rd411;
	shr.u64 	%rd411, %rd131, 32;
	st.local.u32 	[%rd410], %rd131;
	add.s32 	%r885, %r885, 1;
	add.s64 	%rd410, %rd410, 4;
	add.s64 	%rd409, %rd409, 4;
	setp.ne.s32 	%p59, %r885, 6;
	@%p59 bra 	$L__BB3_57;
	shr.u32 	%r340, %r34, 23;
	st.local.u32 	[%rd2+24], %rd411;
	and.b32  	%r38, %r340, 31;
	and.b32  	%r341, %r340, 224;
	add.s32 	%r342, %r341, -128;
	shr.u32 	%r343, %r342, 5;
	mul.wide.u32 	%rd132, %r343, 4;
	sub.s64 	%rd10, %rd2, %rd132;
	ld.local.u32 	%r886, [%rd10+24];
	ld.local.u32 	%r887, [%rd10+20];
	setp.eq.s32 	%p60, %r38, 0;
	@%p60 bra 	$L__BB3_60;
	shf.l.wrap.b32 	%r886, %r887, %r886, %r38;
	ld.local.u32 	%r344, [%rd10+16];
	shf.l.wrap.b32 	%r887, %r344, %r887, %r38;
$L__BB3_60:
	shr.u32 	%r345, %r886, 30;
	shf.l.wrap.b32 	%r346, %r887, %r886, 2;
	shl.b32 	%r347, %r887, 2;
	shr.u32 	%r348, %r346, 31;
	add.s32 	%r888, %r348, %r345;
	xor.b32  	%r349, %r346, %r34;
	shr.s32 	%r350, %r346, 31;
	xor.b32  	%r351, %r350, %r346;
	xor.b32  	%r352, %r350, %r347;
	cvt.u64.u32 	%rd133, %r351;
	shl.b64 	%rd134, %rd133, 32;
	cvt.u64.u32 	%rd135, %r352;
	or.b64  	%rd136, %rd134, %rd135;
	cvt.rn.f64.s64 	%fd3, %rd136;
	mul.f64 	%fd4, %fd3, 0d3BF921FB54442D19;
	cvt.rn.f32.f64 	%f264, %fd4;
	neg.f32 	%f265, %f264;
	setp.lt.s32 	%p61, %r349, 0;
	selp.f32 	%f696, %f265, %f264, %p61;
$L__BB3_61:
	setp.ltu.f32 	%p62, %f58, 0f47CE4780;
	add.s32 	%r354, %r888, 1;
	mul.rn.f32 	%f267, %f696, %f696;
	and.b32  	%r355, %r888, 1;
	setp.eq.b32 	%p63, %r355, 1;
	selp.f32 	%f268, %f696, 0f3F800000, %p63;
	fma.rn.f32 	%f269, %f267, %f268, 0f00000000;
	fma.rn.f32 	%f270, %f267, 0f37CBAC00, 0fBAB607ED;
	selp.f32 	%f271, 0fB94D4153, %f270, %p63;
	selp.f32 	%f272, 0f3C0885E4, 0f3D2AAABB, %p63;
	fma.rn.f32 	%f273, %f271, %f267, %f272;
	selp.f32 	%f274, 0fBE2AAAA8, 0fBEFFFFFF, %p63;
	fma.rn.f32 	%f275, %f273, %f267, %f274;
	fma.rn.f32 	%f276, %f275, %f269, %f268;
	and.b32  	%r356, %r354, 2;
	setp.eq.s32 	%p64, %r356, 0;
	mov.f32 	%f277, 0f00000000;
	sub.f32 	%f278, %f277, %f276;
	selp.f32 	%f279, %f276, %f278, %p64;
	mul.f32 	%f280, %f56, %f279;
	st.global.f32 	[%rd3+12], %f280;
	@%p62 bra 	$L__BB3_69;
	setp.neu.f32 	%p65, %f58, 0f7F800000;
	@%p65 bra 	$L__BB3_64;
	mov.f32 	%f283, 0f00000000;
	mul.rn.f32 	%f697, %f55, %f283;
	mov.b32 	%r892, 0;
	bra.uni 	$L__BB3_69;
$L__BB3_64:
	mov.b32 	%r47, %f55;
	shl.b32 	%r358, %r47, 8;
	or.b32  	%r48, %r358, -2147483648;
	mov.b64 	%rd414, 0;
	mov.b32 	%r889, 0;
	mov.u64 	%rd412, __cudart_i2opi_f;
	mov.u64 	%rd413, %rd1;
$L__BB3_65:
	.pragma "nounroll";
	ld.global.nc.u32 	%r359, [%rd412];
	mad.wide.u32 	%rd139, %r359, %r48, %rd414;
	shr.u64 	%rd414, %rd139, 32;
	st.local.u32 	[%rd413], %rd139;
	add.s32 	%r889, %r889, 1;
	add.s64 	%rd413, %rd413, 4;
	add.s64 	%rd412, %rd412, 4;
	setp.ne.s32 	%p66, %r889, 6;
	@%p66 bra 	$L__BB3_65;
	shr.u32 	%r360, %r47, 23;
	st.local.u32 	[%rd1+24], %rd414;
	and.b32  	%r51, %r360, 31;
	and.b32  	%r361, %r360, 224;
	add.s32 	%r362, %r361, -128;
	shr.u32 	%r363, %r362, 5;
	mul.wide.u32 	%rd140, %r363, 4;
	sub.s64 	%rd17, %rd1, %rd140;
	ld.local.u32 	%r890, [%rd17+24];
	ld.local.u32 	%r891, [%rd17+20];
	setp.eq.s32 	%p67, %r51, 0;
	@%p67 bra 	$L__BB3_68;
	shf.l.wrap.b32 	%r890, %r891, %r890, %r51;
	ld.local.u32 	%r364, [%rd17+16];
	shf.l.wrap.b32 	%r891, %r364, %r891, %r51;
$L__BB3_68:
	shr.u32 	%r365, %r890, 30;
	shf.l.wrap.b32 	%r366, %r891, %r890, 2;
	shl.b32 	%r367, %r891, 2;
	shr.u32 	%r368, %r366, 31;
	add.s32 	%r892, %r368, %r365;
	xor.b32  	%r369, %r366, %r47;
	shr.s32 	%r370, %r366, 31;
	xor.b32  	%r371, %r370, %r366;
	xor.b32  	%r372, %r370, %r367;
	cvt.u64.u32 	%rd141, %r371;
	shl.b64 	%rd142, %rd141, 32;
	cvt.u64.u32 	%rd143, %r372;
	or.b64  	%rd144, %rd142, %rd143;
	cvt.rn.f64.s64 	%fd5, %rd144;
	mul.f64 	%fd6, %fd5, 0d3BF921FB54442D19;
	cvt.rn.f32.f64 	%f281, %fd6;
	neg.f32 	%f282, %f281;
	setp.lt.s32 	%p68, %r369, 0;
	selp.f32 	%f697, %f282, %f281, %p68;
$L__BB3_69:
	mul.rn.f32 	%f284, %f697, %f697;
	and.b32  	%r374, %r892, 1;
	setp.eq.b32 	%p70, %r374, 1;
	selp.f32 	%f285, 0f3F800000, %f697, %p70;
	fma.rn.f32 	%f286, %f284, %f285, 0f00000000;
	fma.rn.f32 	%f287, %f284, 0f37CBAC00, 0fBAB607ED;
	selp.f32 	%f288, %f287, 0fB94D4153, %p70;
	selp.f32 	%f289, 0f3D2AAABB, 0f3C0885E4, %p70;
	fma.rn.f32 	%f290, %f288, %f284, %f289;
	selp.f32 	%f291, 0fBEFFFFFF, 0fBE2AAAA8, %p70;
	fma.rn.f32 	%f292, %f290, %f284, %f291;
	fma.rn.f32 	%f293, %f292, %f286, %f285;
	and.b32  	%r375, %r892, 2;
	setp.eq.s32 	%p71, %r375, 0;
	mov.f32 	%f294, 0f00000000;
	sub.f32 	%f295, %f294, %f293;
	selp.f32 	%f296, %f293, %f295, %p71;
	mul.f32 	%f297, %f56, %f296;
	st.global.f32 	[%rd3+8], %f297;
	st.global.u32 	[%rd3+16], %r32;
	mov.pred 	%p220, -1;
	bra.uni 	$L__BB3_78;
$L__BB3_70:
	add.f32 	%f65, %f34, 0f3F800000;
	fma.rn.f32 	%f206, %f65, %f65, %f36;
	setp.geu.f32 	%p34, %f206, 0f40800000;
	@%p34 bra 	$L__BB3_72;
	sub.f32 	%f207, %f70, %f65;
	cvt.rzi.s32.f32 	%r252, %f207;
	mul.wide.s32 	%rd84, %r252, 32768;
	mov.u64 	%rd85, grid;
	add.s64 	%rd86, %rd85, %rd84;
	sub.f32 	%f208, %f69, %f35;
	cvt.rzi.s32.f32 	%r253, %f208;
	mul.wide.s32 	%rd87, %r253, 4;
	add.s64 	%rd88, %rd86, %rd87;
	ld.global.u32 	%r254, [%rd88];
	setp.gt.s32 	%p35, %r254, -1;
	@%p35 bra 	$L__BB3_32;
$L__BB3_72:
	add.f32 	%f66, %f34, 0f00000000;
	fma.rn.f32 	%f209, %f66, %f66, %f36;
	setp.geu.f32 	%p36, %f209, 0f40800000;
	@%p36 bra 	$L__BB3_74;
	sub.f32 	%f210, %f70, %f66;
	cvt.rzi.s32.f32 	%r255, %f210;
	mul.wide.s32 	%rd89, %r255, 32768;
	mov.u64 	%rd90, grid;
	add.s64 	%rd91, %rd90, %rd89;
	sub.f32 	%f211, %f69, %f35;
	cvt.rzi.s32.f32 	%r256, %f211;
	mul.wide.s32 	%rd92, %r256, 4;
	add.s64 	%rd93, %rd91, %rd92;
	ld.global.u32 	%r257, [%rd93];
	setp.gt.s32 	%p37, %r257, -1;
	@%p37 bra 	$L__BB3_32;
$L__BB3_74:
	add.f32 	%f67, %f34, 0fBF800000;
	fma.rn.f32 	%f212, %f67, %f67, %f36;
	setp.geu.f32 	%p38, %f212, 0f40800000;
	@%p38 bra 	$L__BB3_76;
	sub.f32 	%f213, %f70, %f67;
	cvt.rzi.s32.f32 	%r258, %f213;
	mul.wide.s32 	%rd94, %r258, 32768;
	mov.u64 	%rd95, grid;
	add.s64 	%rd96, %rd95, %rd94;
	sub.f32 	%f214, %f69, %f35;
	cvt.rzi.s32.f32 	%r259, %f214;
	mul.wide.s32 	%rd97, %r259, 4;
	add.s64 	%rd98, %rd96, %rd97;
	ld.global.u32 	%r260, [%rd98];
	setp.gt.s32 	%p39, %r260, -1;
	@%p39 bra 	$L__BB3_32;
$L__BB3_76:
	add.f32 	%f68, %f34, 0fC0000000;
	fma.rn.f32 	%f215, %f68, %f68, %f36;
	setp.geu.f32 	%p41, %f215, 0f40800000;
	mov.pred 	%p220, 0;
	@%p41 bra 	$L__BB3_78;
	sub.f32 	%f216, %f70, %f68;
	cvt.rzi.s32.f32 	%r261, %f216;
	mul.wide.s32 	%rd99, %r261, 32768;
	mov.u64 	%rd100, grid;
	add.s64 	%rd101, %rd100, %rd99;
	sub.f32 	%f217, %f69, %f35;
	cvt.rzi.s32.f32 	%r262, %f217;
	mul.wide.s32 	%rd102, %r262, 4;
	add.s64 	%rd103, %rd101, %rd102;
	ld.global.u32 	%r263, [%rd103];
	setp.gt.s32 	%p43, %r263, -1;
	@%p43 bra 	$L__BB3_32;
$L__BB3_78:
	@%p220 bra 	$L__BB3_271;
	add.f32 	%f71, %f20, 0f3F800000;
	mul.f32 	%f72, %f71, %f71;
	add.f32 	%f298, %f72, %f38;
	setp.geu.f32 	%p72, %f298, 0f40800000;
	@%p72 bra 	$L__BB3_81;
	sub.f32 	%f299, %f70, %f37;
	cvt.rzi.s32.f32 	%r376, %f299;
	mul.wide.s32 	%rd145, %r376, 32768;
	mov.u64 	%rd146, grid;
	add.s64 	%rd147, %rd146, %rd145;
	sub.f32 	%f300, %f69, %f71;
	cvt.rzi.s32.f32 	%r377, %f300;
	mul.wide.s32 	%rd148, %r377, 4;
	add.s64 	%rd149, %rd147, %rd148;
	ld.global.u32 	%r378, [%rd149];
	setp.gt.s32 	%p73, %r378, -1;
	@%p73 bra 	$L__BB3_89;
$L__BB3_81:
	add.f32 	%f73, %f34, 0f3F800000;
	mul.f32 	%f74, %f73, %f73;
	add.f32 	%f301, %f72, %f74;
	setp.geu.f32 	%p74, %f301, 0f40800000;
	@%p74 bra 	$L__BB3_83;
	sub.f32 	%f302, %f70, %f73;
	cvt.rzi.s32.f32 	%r379, %f302;
	mul.wide.s32 	%rd150, %r379, 32768;
	mov.u64 	%rd151, grid;
	add.s64 	%rd152, %rd151, %rd150;
	sub.f32 	%f303, %f69, %f71;
	cvt.rzi.s32.f32 	%r380, %f303;
	mul.wide.s32 	%rd153, %r380, 4;
	add.s64 	%rd154, %rd152, %rd153;
	ld.global.u32 	%r381, [%rd154];
	setp.gt.s32 	%p75, %r381, -1;
	@%p75 bra 	$L__BB3_89;
$L__BB3_83:
	add.f32 	%f75, %f34, 0f00000000;
	mul.f32 	%f76, %f75, %f75;
	add.f32 	%f304, %f72, %f76;
	setp.geu.f32 	%p76, %f304, 0f40800000;
	@%p76 bra 	$L__BB3_85;
	sub.f32 	%f305, %f70, %f75;
	cvt.rzi.s32.f32 	%r382, %f305;
	mul.wide.s32 	%rd155, %r382, 32768;
	mov.u64 	%rd156, grid;
	add.s64 	%rd157, %rd156, %rd155;
	sub.f32 	%f306, %f69, %f71;
	cvt.rzi.s32.f32 	%r383, %f306;
	mul.wide.s32 	%rd158, %r383, 4;
	add.s64 	%rd159, %rd157, %rd158;
	ld.global.u32 	%r384, [%rd159];
	setp.gt.s32 	%p77, %r384, -1;
	@%p77 bra 	$L__BB3_89;
$L__BB3_85:
	add.f32 	%f77, %f34, 0fBF800000;
	mul.f32 	%f78, %f77, %f77;
	add.f32 	%f307, %f72, %f78;
	setp.geu.f32 	%p78, %f307, 0f40800000;
	@%p78 bra 	$L__BB3_87;
	sub.f32 	%f308, %f70, %f77;
	cvt.rzi.s32.f32 	%r385, %f308;
	mul.wide.s32 	%rd160, %r385, 32768;
	mov.u64 	%rd161, grid;
	add.s64 	%rd162, %rd161, %rd160;
	sub.f32 	%f309, %f69, %f71;
	cvt.rzi.s32.f32 	%r386, %f309;
	mul.wide.s32 	%rd163, %r386, 4;
	add.s64 	%rd164, %rd162, %rd163;
	ld.global.u32 	%r387, [%rd164];
	setp.gt.s32 	%p79, %r387, -1;
	@%p79 bra 	$L__BB3_89;
$L__BB3_87:
	add.f32 	%f79, %f34, 0fC0000000;
	mul.f32 	%f80, %f79, %f79;
	add.f32 	%f310, %f72, %f80;
	setp.geu.f32 	%p80, %f310, 0f40800000;
	@%p80 bra 	$L__BB3_127;
	sub.f32 	%f311, %f70, %f79;
	cvt.rzi.s32.f32 	%r388, %f311;
	mul.wide.s32 	%rd165, %r388, 32768;
	mov.u64 	%rd166, grid;
	add.s64 	%rd167, %rd166, %rd165;
	sub.f32 	%f312, %f69, %f71;
	cvt.rzi.s32.f32 	%r389, %f312;
	mul.wide.s32 	%rd168, %r389, 4;
	add.s64 	%rd169, %rd167, %rd168;
	ld.global.u32 	%r390, [%rd169];
	setp.lt.s32 	%p81, %r390, 0;
	@%p81 bra 	$L__BB3_127;
$L__BB3_89:
	add.f32 	%f81, %f34, 0f3F800000;
	mul.f32 	%f82, %f81, %f81;
	add.f32 	%f83, %f34, 0f00000000;
	mul.f32 	%f84, %f83, %f83;
	add.f32 	%f85, %f34, 0fBF800000;
	mul.f32 	%f86, %f85, %f85;
	add.f32 	%f87, %f34, 0fC0000000;
	mul.f32 	%f88, %f87, %f87;
	mov.b32 	%r893, 2;
	mov.u64 	%rd369, grid;
$L__BB3_90:
	cvt.rn.f32.s32 	%f604, %r893;
	add.f32 	%f89, %f20, %f604;
	mul.f32 	%f90, %f89, %f89;
	add.f32 	%f605, %f90, %f38;
	setp.geu.f32 	%p193, %f605, 0f40800000;
	@%p193 bra 	$L__BB3_93;
	ld.global.f32 	%f606, [%rd3];
	sub.f32 	%f607, %f606, %f89;
	cvt.rzi.s32.f32 	%r61, %f607;
	ld.global.f32 	%f608, [%rd3+4];
	sub.f32 	%f609, %f608, %f37;
	cvt.rzi.s32.f32 	%r770, %f609;
	max.u32 	%r771, %r61, %r770;
	setp.gt.u32 	%p194, %r771, 8191;
	@%p194 bra 	$L__BB3_93;
	mul.wide.u32 	%rd368, %r770, 32768;
	add.s64 	%rd370, %rd369, %rd368;
	mul.wide.u32 	%rd371, %r61, 4;
	add.s64 	%rd372, %rd370, %rd371;
	st.global.u32 	[%rd372], %r232;
$L__BB3_93:
	add.f32 	%f610, %f90, %f82;
	setp.geu.f32 	%p195, %f610, 0f40800000;
	@%p195 bra 	$L__BB3_96;
	ld.global.f32 	%f611, [%rd3];
	sub.f32 	%f612, %f611, %f89;
	cvt.rzi.s32.f32 	%r63, %f612;
	ld.global.f32 	%f613, [%rd3+4];
	sub.f32 	%f614, %f613, %f81;
	cvt.rzi.s32.f32 	%r772, %f614;
	max.u32 	%r773, %r63, %r772;
	setp.gt.u32 	%p196, %r773, 8191;
	@%p196 bra 	$L__BB3_96;
	mul.wide.u32 	%rd373, %r772, 32768;
	add.s64 	%rd375, %rd369, %rd373;
	mul.wide.u32 	%rd376, %r63, 4;
	add.s64 	%rd377, %rd375, %rd376;
	st.global.u32 	[%rd377], %r232;
$L__BB3_96:
	add.f32 	%f615, %f90, %f84;
	setp.geu.f32 	%p197, %f615, 0f40800000;
	@%p197 bra 	$L__BB3_99;
	ld.global.f32 	%f616, [%rd3];
	sub.f32 	%f617, %f616, %f89;
	cvt.rzi.s32.f32 	%r65, %f617;
	ld.global.f32 	%f618, [%rd3+4];
	sub.f32 	%f619, %f618, %f83;
	cvt.rzi.s32.f32 	%r774, %f619;
	max.u32 	%r775, %r65, %r774;
	setp.gt.u32 	%p198, %r775, 8191;
	@%p198 bra 	$L__BB3_99;
	mul.wide.u32 	%rd378, %r774, 32768;
	add.s64 	%rd380, %rd369, %rd378;
	mul.wide.u32 	%rd381, %r65, 4;
	add.s64 	%rd382, %rd380, %rd381;
	st.global.u32 	[%rd382], %r232;
$L__BB3_99:
	add.f32 	%f620, %f90, %f86;
	setp.geu.f32 	%p199, %f620, 0f40800000;
	@%p199 bra 	$L__BB3_102;
	ld.global.f32 	%f621, [%rd3];
	sub.f32 	%f622, %f621, %f89;
	cvt.rzi.s32.f32 	%r67, %f622;
	ld.global.f32 	%f623, [%rd3+4];
	sub.f32 	%f624, %f623, %f85;
	cvt.rzi.s32.f32 	%r776, %f624;
	max.u32 	%r777, %r67, %r776;
	setp.gt.u32 	%p200, %r777, 8191;
	@%p200 bra 	$L__BB3_102;
	mul.wide.u32 	%rd383, %r776, 32768;
	add.s64 	%rd385, %rd369, %rd383;
	mul.wide.u32 	%rd386, %r67, 4;
	add.s64 	%rd387, %rd385, %rd386;
	st.global.u32 	[%rd387], %r232;
$L__BB3_102:
	add.f32 	%f625, %f90, %f88;
	setp.geu.f32 	%p201, %f625, 0f40800000;
	@%p201 bra 	$L__BB3_105;
	ld.global.f32 	%f626, [%rd3];
	sub.f32 	%f627, %f626, %f89;
	cvt.rzi.s32.f32 	%r69, %f627;
	ld.global.f32 	%f628, [%rd3+4];
	sub.f32 	%f629, %f628, %f87;
	cvt.rzi.s32.f32 	%r778, %f629;
	max.u32 	%r779, %r69, %r778;
	setp.gt.u32 	%p202, %r779, 8191;
	@%p202 bra 	$L__BB3_105;
	mul.wide.u32 	%rd388, %r778, 32768;
	add.s64 	%rd390, %rd369, %rd388;
	mul.wide.u32 	%rd391, %r69, 4;
	add.s64 	%rd392, %rd390, %rd391;
	st.global.u32 	[%rd392], %r232;
$L__BB3_105:
	add.s32 	%r893, %r893, -1;
	setp.ne.s32 	%p203, %r893, -3;
	@%p203 bra 	$L__BB3_90;
	ld.global.f32 	%f630, [%rd3];
	add.f32 	%f631, %f630, 0fC0000000;
	cvt.rzi.s32.f32 	%r780, %f631;
	atom.global.min.s32 	%r781, [border_left], %r780;
	ld.global.f32 	%f632, [%rd3];
	add.f32 	%f633, %f632, 0f40000000;
	cvt.rzi.s32.f32 	%r782, %f633;
	atom.global.max.s32 	%r783, [border_right], %r782;
	ld.global.f32 	%f634, [%rd3+4];
	add.f32 	%f635, %f634, 0fC0000000;
	cvt.rzi.s32.f32 	%r784, %f635;
	atom.global.min.s32 	%r785, [border_top], %r784;
	ld.global.f32 	%f636, [%rd3+4];
	add.f32 	%f637, %f636, 0f40000000;
	cvt.rzi.s32.f32 	%r786, %f637;
	atom.global.max.s32 	%r787, [border_bottom], %r786;
	ld.global.u32 	%r72, [%rd3+16];
	ld.global.u32 	%r788, [border_right];
	ld.global.u32 	%r789, [border_left];
	sub.s32 	%r73, %r788, %r789;
	ld.global.u32 	%r790, [border_bottom];
	ld.global.u32 	%r791, [border_top];
	sub.s32 	%r74, %r790, %r791;
	sub.s32 	%r792, 8192, %r73;
	add.s32 	%r793, %r72, 1324567969;
	shr.u32 	%r794, %r793, 16;
	xor.b32  	%r795, %r794, %r793;
	mul.lo.s32 	%r796, %r795, 1324567969;
	shr.u32 	%r797, %r796, 16;
	xor.b32  	%r798, %r797, %r796;
	mul.lo.s32 	%r799, %r798, 1324567969;
	shr.u32 	%r800, %r799, 16;
	xor.b32  	%r75, %r800, %r799;
	rem.u32 	%r801, %r75, %r792;
	cvt.rn.f32.s32 	%f91, %r801;
	st.global.f32 	[%rd3], %f91;
	sub.s32 	%r802, 8192, %r74;
	add.s32 	%r803, %r72, 1324567970;
	shr.u32 	%r804, %r803, 16;
	xor.b32  	%r805, %r804, %r803;
	mul.lo.s32 	%r806, %r805, 1324567969;
	shr.u32 	%r807, %r806, 16;
	xor.b32  	%r808, %r807, %r806;
	mul.lo.s32 	%r809, %r808, 1324567969;
	shr.u32 	%r810, %r809, 16;
	xor.b32  	%r811, %r810, %r809;
	rem.u32 	%r812, %r811, %r802;
	cvt.rn.f32.s32 	%f92, %r812;
	st.global.f32 	[%rd3+4], %f92;
	ld.global.u32 	%r813, [border_left];
	cvt.rn.f32.s32 	%f638, %r813;
	setp.leu.f32 	%p204, %f91, %f638;
	@%p204 bra 	$L__BB3_108;
	cvt.rn.f32.s32 	%f639, %r73;
	add.f32 	%f640, %f91, %f639;
	st.global.f32 	[%rd3], %f640;
$L__BB3_108:
	ld.global.u32 	%r814, [border_top];
	cvt.rn.f32.s32 	%f641, %r814;
	setp.leu.f32 	%p205, %f92, %f641;
	@%p205 bra 	$L__BB3_110;
	cvt.rn.f32.s32 	%f642, %r74;
	add.f32 	%f643, %f92, %f642;
	st.global.f32 	[%rd3+4], %f643;
$L__BB3_110:
	add.s32 	%r815, %r72, 1324567971;
	shr.u32 	%r816, %r815, 16;
	xor.b32  	%r817, %r816, %r815;
	mul.lo.s32 	%r818, %r817, 1324567969;
	shr.u32 	%r819, %r818, 16;
	xor.b32  	%r820, %r819, %r818;
	mul.lo.s32 	%r821, %r820, 1324567969;
	shr.u32 	%r822, %r821, 16;
	xor.b32  	%r823, %r822, %r821;
	mul.hi.u32 	%r824, %r823, 1801439851;
	shr.u32 	%r825, %r824, 22;
	mul.lo.s32 	%r826, %r825, 10000000;
	sub.s32 	%r827, %r823, %r826;
	cvt.rn.f32.u32 	%f644, %r827;
	div.rn.f32 	%f645, %f644, 0f4B189680;
	cvt.f64.f32 	%fd25, %f645;
	mul.f64 	%fd26, %fd25, 0d401921FB54442D18;
	cvt.rn.f32.f64 	%f93, %fd26;
	add.s32 	%r828, %r72, 1324567972;
	shr.u32 	%r829, %r828, 16;
	xor.b32  	%r830, %r829, %r828;
	mul.lo.s32 	%r831, %r830, 1324567969;
	shr.u32 	%r832, %r831, 16;
	xor.b32  	%r833, %r832, %r831;
	mul.lo.s32 	%r834, %r833, 1324567969;
	shr.u32 	%r835, %r834, 16;
	xor.b32  	%r836, %r835, %r834;
	mul.hi.u32 	%r837, %r836, 1801439851;
	shr.u32 	%r838, %r837, 22;
	mul.lo.s32 	%r839, %r838, 10000000;
	sub.s32 	%r840, %r836, %r839;
	cvt.rn.f32.u32 	%f646, %r840;
	div.rn.f32 	%f647, %f646, 0f4B189680;
	mul.f32 	%f94, %f647, 0f40400000;
	mul.f32 	%f648, %f93, 0f3F22F983;
	cvt.rni.s32.f32 	%r901, %f648;
	cvt.rn.f32.s32 	%f649, %r901;
	fma.rn.f32 	%f650, %f649, 0fBFC90FDA, %f93;
	fma.rn.f32 	%f651, %f649, 0fB3A22168, %f650;
	fma.rn.f32 	%f701, %f649, 0fA7C234C5, %f651;
	abs.f32 	%f96, %f93;
	setp.ltu.f32 	%p206, %f96, 0f47CE4780;
	mov.u32 	%r897, %r901;
	mov.f32 	%f700, %f701;
	@%p206 bra 	$L__BB3_118;
	setp.eq.f32 	%p207, %f96, 0f7F800000;
	@%p207 bra 	$L__BB3_117;
	mov.b32 	%r77, %f93;
	shl.b32 	%r842, %r77, 8;
	or.b32  	%r78, %r842, -2147483648;
	mov.b64 	%rd417, 0;
	mov.b32 	%r894, 0;
	mov.u64 	%rd415, __cudart_i2opi_f;
	mov.u64 	%rd416, %rd2;
$L__BB3_113:
	.pragma "nounroll";
	ld.global.nc.u32 	%r843, [%rd415];
	mad.wide.u32 	%rd395, %r843, %r78, %rd417;
	shr.u64 	%rd417, %rd395, 32;
	st.local.u32 	[%rd416], %rd395;
	add.s32 	%r894, %r894, 1;
	add.s64 	%rd416, %rd416, 4;
	add.s64 	%rd415, %rd415, 4;
	setp.ne.s32 	%p208, %r894, 6;
	@%p208 bra 	$L__BB3_113;
	shr.u32 	%r844, %r77, 23;
	st.local.u32 	[%rd2+24], %rd417;
	and.b32  	%r81, %r844, 31;
	and.b32  	%r845, %r844, 224;
	add.s32 	%r846, %r845, -128;
	shr.u32 	%r847, %r846, 5;
	mul.wide.u32 	%rd396, %r847, 4;
	sub.s64 	%rd24, %rd2, %rd396;
	ld.local.u32 	%r895, [%rd24+24];
	ld.local.u32 	%r896, [%rd24+20];
	setp.eq.s32 	%p209, %r81, 0;
	@%p209 bra 	$L__BB3_116;
	shf.l.wrap.b32 	%r895, %r896, %r895, %r81;
	ld.local.u32 	%r848, [%rd24+16];
	shf.l.wrap.b32 	%r896, %r848, %r896, %r81;
$L__BB3_116:
	shr.u32 	%r849, %r895, 30;
	shf.l.wrap.b32 	%r850, %r896, %r895, 2;
	shl.b32 	%r851, %r896, 2;
	shr.u32 	%r852, %r850, 31;
	add.s32 	%r897, %r852, %r849;
	xor.b32  	%r853, %r850, %r77;
	shr.s32 	%r854, %r850, 31;
	xor.b32  	%r855, %r854, %r850;
	xor.b32  	%r856, %r854, %r851;
	cvt.u64.u32 	%rd397, %r855;
	shl.b64 	%rd398, %rd397, 32;
	cvt.u64.u32 	%rd399, %r856;
	or.b64  	%rd400, %rd398, %rd399;
	cvt.rn.f64.s64 	%fd27, %rd400;
	mul.f64 	%fd28, %fd27, 0d3BF921FB54442D19;
	cvt.rn.f32.f64 	%f652, %fd28;
	neg.f32 	%f653, %f652;
	setp.lt.s32 	%p210, %r853, 0;
	selp.f32 	%f700, %f653, %f652, %p210;
	bra.uni 	$L__BB3_118;
$L__BB3_117:
	mov.f32 	%f654, 0f00000000;
	mul.rn.f32 	%f700, %f93, %f654;
	mov.b32 	%r897, 0;
$L__BB3_118:
	setp.ltu.f32 	%p211, %f96, 0f47CE4780;
	add.s32 	%r858, %r897, 1;
	mul.rn.f32 	%f655, %f700, %f700;
	and.b32  	%r859, %r897, 1;
	setp.eq.b32 	%p212, %r859, 1;
	selp.f32 	%f656, %f700, 0f3F800000, %p212;
	fma.rn.f32 	%f657, %f655, %f656, 0f00000000;
	fma.rn.f32 	%f658, %f655, 0f37CBAC00, 0fBAB607ED;
	selp.f32 	%f659, 0fB94D4153, %f658, %p212;
	selp.f32 	%f660, 0f3C0885E4, 0f3D2AAABB, %p212;
	fma.rn.f32 	%f661, %f659, %f655, %f660;
	selp.f32 	%f662, 0fBE2AAAA8, 0fBEFFFFFF, %p212;
	fma.rn.f32 	%f663, %f661, %f655, %f662;
	fma.rn.f32 	%f664, %f663, %f657, %f656;
	and.b32  	%r860, %r858, 2;
	setp.eq.s32 	%p213, %r860, 0;
	mov.f32 	%f665, 0f00000000;
	sub.f32 	%f666, %f665, %f664;
	selp.f32 	%f667, %f664, %f666, %p213;
	mul.f32 	%f668, %f94, %f667;
	st.global.f32 	[%rd3+12], %f668;
	@%p211 bra 	$L__BB3_126;
	setp.eq.f32 	%p214, %f96, 0f7F800000;
	@%p214 bra 	$L__BB3_125;
	mov.b32 	%r90, %f93;
	shl.b32 	%r862, %r90, 8;
	or.b32  	%r91, %r862, -2147483648;
	mov.b64 	%rd420, 0;
	mov.b32 	%r898, 0;
	mov.u64 	%rd418, __cudart_i2opi_f;
	mov.u64 	%rd419, %rd1;
$L__BB3_121:
	.pragma "nounroll";
	ld.global.nc.u32 	%r863, [%rd418];
	mad.wide.u32 	%rd403, %r863, %r91, %rd420;
	shr.u64 	%rd420, %rd403, 32;
	st.local.u32 	[%rd419], %rd403;
	add.s32 	%r898, %r898, 1;
	add.s64 	%rd419, %rd419, 4;
	add.s64 	%rd418, %rd418, 4;
	setp.ne.s32 	%p215, %r898, 6;
	@%p215 bra 	$L__BB3_121;
	shr.u32 	%r864, %r90, 23;
	st.local.u32 	[%rd1+24], %rd420;
	and.b32  	%r94, %r864, 31;
	and.b32  	%r865, %r864, 224;
	add.s32 	%r866, %r865, -128;
	shr.u32 	%r867, %r866, 5;
	mul.wide.u32 	%rd404, %r867, 4;
	sub.s64 	%rd31, %rd1, %rd404;
	ld.local.u32 	%r899, [%rd31+24];
	ld.local.u32 	%r900, [%rd31+20];
	setp.eq.s32 	%p216, %r94, 0;
	@%p216 bra 	$L__BB3_124;
	shf.l.wrap.b32 	%r899, %r900, %r899, %r94;
	ld.local.u32 	%r868, [%rd31+16];
	shf.l.wrap.b32 	%r900, %r868, %r900, %r94;
$L__BB3_124:
	shr.u32 	%r869, %r899, 30;
	shf.l.wrap.b32 	%r870, %r900, %r899, 2;
	shl.b32 	%r871, %r900, 2;
	shr.u32 	%r872, %r870, 31;
	add.s32 	%r901, %r872, %r869;
	xor.b32  	%r873, %r870, %r90;
	shr.s32 	%r874, %r870, 31;
	xor.b32  	%r875, %r874, %r870;
	xor.b32  	%r876, %r874, %r871;
	cvt.u64.u32 	%rd405, %r875;
	shl.b64 	%rd406, %rd405, 32;
	cvt.u64.u32 	%rd407, %r876;
	or.b64  	%rd408, %rd406, %rd407;
	cvt.rn.f64.s64 	%fd29, %rd408;
	mul.f64 	%fd30, %fd29, 0d3BF921FB54442D19;
	cvt.rn.f32.f64 	%f669, %fd30;
	neg.f32 	%f670, %f669;
	setp.lt.s32 	%p217, %r873, 0;
	selp.f32 	%f701, %f670, %f669, %p217;
	bra.uni 	$L__BB3_126;
$L__BB3_125:
	mov.f32 	%f671, 0f00000000;
	mul.rn.f32 	%f701, %f93, %f671;
	mov.b32 	%r901, 0;
$L__BB3_126:
	mul.rn.f32 	%f672, %f701, %f701;
	and.b32  	%r878, %r901, 1;
	setp.eq.b32 	%p218, %r878, 1;
	selp.f32 	%f673, 0f3F800000, %f701, %p218;
	fma.rn.f32 	%f674, %f672, %f673, 0f00000000;
	fma.rn.f32 	%f675, %f672, 0f37CBAC00, 0fBAB607ED;
	selp.f32 	%f676, %f675, 0fB94D4153, %p218;
	selp.f32 	%f677, 0f3D2AAABB, 0f3C0885E4, %p218;
	fma.rn.f32 	%f678, %f676, %f672, %f677;
	selp.f32 	%f679, 0fBEFFFFFF, 0fBE2AAAA8, %p218;
	fma.rn.f32 	%f680, %f678, %f672, %f679;
	fma.rn.f32 	%f681, %f680, %f674, %f673;
	and.b32  	%r879, %r901, 2;
	setp.eq.s32 	%p219, %r879, 0;
	mov.f32 	%f682, 0f00000000;
	sub.f32 	%f683, %f682, %f681;
	selp.f32 	%f684, %f681, %f683, %p219;
	mul.f32 	%f685, %f94, %f684;
	st.global.f32 	[%rd3+8], %f685;
	st.global.u32 	[%rd3+16], %r75;
	bra.uni 	$L__BB3_271;
$L__BB3_127:
	add.f32 	%f103, %f20, 0f00000000;
	mul.f32 	%f104, %f103, %f103;
	add.f32 	%f313, %f104, %f38;
	setp.geu.f32 	%p82, %f313, 0f40800000;
	@%p82 bra 	$L__BB3_129;
	sub.f32 	%f314, %f70, %f37;
	cvt.rzi.s32.f32 	%r391, %f314;
	mul.wide.s32 	%rd170, %r391, 32768;
	mov.u64 	%rd171, grid;
	add.s64 	%rd172, %rd171, %rd170;
	sub.f32 	%f315, %f69, %f103;
	cvt.rzi.s32.f32 	%r392, %f315;
	mul.wide.s32 	%rd173, %r392, 4;
	add.s64 	%rd174, %rd172, %rd173;
	ld.global.u32 	%r393, [%rd174];
	setp.gt.s32 	%p83, %r393, -1;
	@%p83 bra 	$L__BB3_137;
$L__BB3_129:
	add.f32 	%f316, %f104, %f74;
	setp.geu.f32 	%p84, %f316, 0f40800000;
	@%p84 bra 	$L__BB3_131;
	sub.f32 	%f317, %f70, %f73;
	cvt.rzi.s32.f32 	%r394, %f317;
	mul.wide.s32 	%rd175, %r394, 32768;
	mov.u64 	%rd176, grid;
	add.s64 	%rd177, %rd176, %rd175;
	sub.f32 	%f318, %f69, %f103;
	cvt.rzi.s32.f32 	%r395, %f318;
	mul.wide.s32 	%rd178, %r395, 4;
	add.s64 	%rd179, %rd177, %rd178;
	ld.global.u32 	%r396, [%rd179];
	setp.gt.s32 	%p85, %r396, -1;
	@%p85 bra 	$L__BB3_137;
$L__BB3_131:
	add.f32 	%f319, %f104, %f76;
	setp.geu.f32 	%p86, %f319, 0f40800000;
	@%p86 bra 	$L__BB3_133;
	sub.f32 	%f320, %f70, %f75;
	cvt.rzi.s32.f32 	%r397, %f320;
	mul.wide.s32 	%rd180, %r397, 32768;
	mov.u64 	%rd181, grid;
	add.s64 	%rd182, %rd181, %rd180;
	sub.f32 	%f321, %f69, %f103;
	cvt.rzi.s32.f32 	%r398, %f321;
	mul.wide.s32 	%rd183, %r398, 4;
	add.s64 	%rd184, %rd182, %rd183;
	ld.global.u32 	%r399, [%rd184];
	setp.gt.s32 	%p87, %r399, -1;
	@%p87 bra 	$L__BB3_137;
$L__BB3_133:
	add.f32 	%f322, %f104, %f78;
	setp.geu.f32 	%p88, %f322, 0f40800000;
	@%p88 bra 	$L__BB3_135;
	sub.f32 	%f323, %f70, %f77;
	cvt.rzi.s32.f32 	%r400, %f323;
	mul.wide.s32 	%rd185, %r400, 32768;
	mov.u64 	%rd186, grid;
	add.s64 	%rd187, %rd186, %rd185;
	sub.f32 	%f324, %f69, %f103;
	cvt.rzi.s32.f32 	%r401, %f324;
	mul.wide.s32 	%rd188, %r401, 4;
	add.s64 	%rd189, %rd187, %rd188;
	ld.global.u32 	%r402, [%rd189];
	setp.gt.s32 	%p89, %r402, -1;
	@%p89 bra 	$L__BB3_137;
$L__BB3_135:
	add.f32 	%f325, %f104, %f80;
	setp.geu.f32 	%p90, %f325, 0f40800000;
	@%p90 bra 	$L__BB3_175;
	sub.f32 	%f326, %f70, %f79;
	cvt.rzi.s32.f32 	%r403, %f326;
	mul.wide.s32 	%rd190, %r403, 32768;
	mov.u64 	%rd191, grid;
	add.s64 	%rd192, %rd191, %rd190;
	sub.f32 	%f327, %f69, %f103;
	cvt.rzi.s32.f32 	%r404, %f327;
	mul.wide.s32 	%rd193, %r404, 4;
	add.s64 	%rd194, %rd192, %rd193;
	ld.global.u32 	%r405, [%rd194];
	setp.lt.s32 	%p91, %r405, 0;
	@%p91 bra 	$L__BB3_175;
$L__BB3_137:
	mov.b32 	%r902, 2;
	mov.u64 	%rd328, grid;
$L__BB3_138:
	cvt.rn.f32.s32 	%f522, %r902;
	add.f32 	%f105, %f20, %f522;
	mul.f32 	%f106, %f105, %f105;
	add.f32 	%f523, %f106, %f38;
	setp.geu.f32 	%p166, %f523, 0f40800000;
	@%p166 bra 	$L__BB3_141;
	ld.global.f32 	%f524, [%rd3];
	sub.f32 	%f525, %f524, %f105;
	cvt.rzi.s32.f32 	%r104, %f525;
	ld.global.f32 	%f526, [%rd3+4];
	sub.f32 	%f527, %f526, %f37;
	cvt.rzi.s32.f32 	%r659, %f527;
	max.u32 	%r660, %r104, %r659;
	setp.gt.u32 	%p167, %r660, 8191;
	@%p167 bra 	$L__BB3_141;
	mul.wide.u32 	%rd327, %r659, 32768;
	add.s64 	%rd329, %rd328, %rd327;
	mul.wide.u32 	%rd330, %r104, 4;
	add.s64 	%rd331, %rd329, %rd330;
	st.global.u32 	[%rd331], %r232;
$L__BB3_141:
	add.f32 	%f528, %f106, %f74;
	setp.geu.f32 	%p168, %f528, 0f40800000;
	@%p168 bra 	$L__BB3_144;
	ld.global.f32 	%f529, [%rd3];
	sub.f32 	%f530, %f529, %f105;
	cvt.rzi.s32.f32 	%r106, %f530;
	ld.global.f32 	%f531, [%rd3+4];
	sub.f32 	%f532, %f531, %f73;
	cvt.rzi.s32.f32 	%r661, %f532;
	max.u32 	%r662, %r106, %r661;
	setp.gt.u32 	%p169, %r662, 8191;
	@%p169 bra 	$L__BB3_144;
	mul.wide.u32 	%rd332, %r661, 32768;
	add.s64 	%rd334, %rd328, %rd332;
	mul.wide.u32 	%rd335, %r106, 4;
	add.s64 	%rd336, %rd334, %rd335;
	st.global.u32 	[%rd336], %r232;
$L__BB3_144:
	add.f32 	%f533, %f106, %f76;
	setp.geu.f32 	%p170, %f533, 0f40800000;
	@%p170 bra 	$L__BB3_147;
	ld.global.f32 	%f534, [%rd3];
	sub.f32 	%f535, %f534, %f105;
	cvt.rzi.s32.f32 	%r108, %f535;
	ld.global.f32 	%f536, [%rd3+4];
	sub.f32 	%f537, %f536, %f75;
	cvt.rzi.s32.f32 	%r663, %f537;
	max.u32 	%r664, %r108, %r663;
	setp.gt.u32 	%p171, %r664, 8191;
	@%p171 bra 	$L__BB3_147;
	mul.wide.u32 	%rd337, %r663, 32768;
	add.s64 	%rd339, %rd328, %rd337;
	mul.wide.u32 	%rd340, %r108, 4;
	add.s64 	%rd341, %rd339, %rd340;
	st.global.u32 	[%rd341], %r232;
$L__BB3_147:
	add.f32 	%f538, %f106, %f78;
	setp.geu.f32 	%p172, %f538, 0f40800000;
	@%p172 bra 	$L__BB3_150;
	ld.global.f32 	%f539, [%rd3];
	sub.f32 	%f540, %f539, %f105;
	cvt.rzi.s32.f32 	%r110, %f540;
	ld.global.f32 	%f541, [%rd3+4];
	sub.f32 	%f542, %f541, %f77;
	cvt.rzi.s32.f32 	%r665, %f542;
	max.u32 	%r666, %r110, %r665;
	setp.gt.u32 	%p173, %r666, 8191;
	@%p173 bra 	$L__BB3_150;
	mul.wide.u32 	%rd342, %r665, 32768;
	add.s64 	%rd344, %rd328, %rd342;
	mul.wide.u32 	%rd345, %r110, 4;
	add.s64 	%rd346, %rd344, %rd345;
	st.global.u32 	[%rd346], %r232;
$L__BB3_150:
	add.f32 	%f543, %f106, %f80;
	setp.geu.f32 	%p174, %f543, 0f40800000;
	@%p174 bra 	$L__BB3_153;
	ld.global.f32 	%f544, [%rd3];
	sub.f32 	%f545, %f544, %f105;
	cvt.rzi.s32.f32 	%r112, %f545;
	ld.global.f32 	%f546, [%rd3+4];
	sub.f32 	%f547, %f546, %f79;
	cvt.rzi.s32.f32 	%r667, %f547;
	max.u32 	%r668, %r112, %r667;
	setp.gt.u32 	%p175, %r668, 8191;
	@%p175 bra 	$L__BB3_153;
	mul.wide.u32 	%rd347, %r667, 32768;
	add.s64 	%rd349, %rd328, %rd347;
	mul.wide.u32 	%rd350, %r112, 4;
	add.s64 	%rd351, %rd349, %rd350;
	st.global.u32 	[%rd351], %r232;
$L__BB3_153:
	add.s32 	%r902, %r902, -1;
	setp.ne.s32 	%p176, %r902, -3;
	@%p176 bra 	$L__BB3_138;
	ld.global.f32 	%f548, [%rd3];
	add.f32 	%f549, %f548, 0fC0000000;
	cvt.rzi.s32.f32 	%r669, %f549;
	atom.global.min.s32 	%r670, [border_left], %r669;
	ld.global.f32 	%f550, [%rd3];
	add.f32 	%f551, %f550, 0f40000000;
	cvt.rzi.s32.f32 	%r671, %f551;
	atom.global.max.s32 	%r672, [border_right], %r671;
	ld.global.f32 	%f552, [%rd3+4];
	add.f32 	%f553, %f552, 0fC0000000;
	cvt.rzi.s32.f32 	%r673, %f553;
	atom.global.min.s32 	%r674, [border_top], %r673;
	ld.global.f32 	%f554, [%rd3+4];
	add.f32 	%f555, %f554, 0f40000000;
	cvt.rzi.s32.f32 	%r675, %f555;
	atom.global.max.s32 	%r676, [border_bottom], %r675;
	ld.global.u32 	%r115, [%rd3+16];
	ld.global.u32 	%r677, [border_right];
	ld.global.u32 	%r678, [border_left];
	sub.s32 	%r116, %r677, %r678;
	ld.global.u32 	%r679, [border_bottom];
	ld.global.u32 	%r680, [border_top];
	sub.s32 	%r117, %r679, %r680;
	sub.s32 	%r681, 8192, %r116;
	add.s32 	%r682, %r115, 1324567969;
	shr.u32 	%r683, %r682, 16;
	xor.b32  	%r684, %r683, %r682;
	mul.lo.s32 	%r685, %r684, 1324567969;
	shr.u32 	%r686, %r685, 16;
	xor.b32  	%r687, %r686, %r685;
	mul.lo.s32 	%r688, %r687, 1324567969;
	shr.u32 	%r689, %r688, 16;
	xor.b32  	%r118, %r689, %r688;
	rem.u32 	%r690, %r118, %r681;
	cvt.rn.f32.s32 	%f107, %r690;
	st.global.f32 	[%rd3], %f107;
	sub.s32 	%r691, 8192, %r117;
	add.s32 	%r692, %r115, 1324567970;
	shr.u32 	%r693, %r692, 16;
	xor.b32  	%r694, %r693, %r692;
	mul.lo.s32 	%r695, %r694, 1324567969;
	shr.u32 	%r696, %r695, 16;
	xor.b32  	%r697, %r696, %r695;
	mul.lo.s32 	%r698, %r697, 1324567969;
	shr.u32 	%r699, %r698, 16;
	xor.b32  	%r700, %r699, %r698;
	rem.u32 	%r701, %r700, %r691;
	cvt.rn.f32.s32 	%f108, %r701;
	st.global.f32 	[%rd3+4], %f108;
	ld.global.u32 	%r702, [border_left];
	cvt.rn.f32.s32 	%f556, %r702;
	setp.leu.f32 	%p177, %f107, %f556;
	@%p177 bra 	$L__BB3_156;
	cvt.rn.f32.s32 	%f557, %r116;
	add.f32 	%f558, %f107, %f557;
	st.global.f32 	[%rd3], %f558;
$L__BB3_156:
	ld.global.u32 	%r703, [border_top];
	cvt.rn.f32.s32 	%f559, %r703;
	setp.leu.f32 	%p178, %f108, %f559;
	@%p178 bra 	$L__BB3_158;
	cvt.rn.f32.s32 	%f560, %r117;
	add.f32 	%f561, %f108, %f560;
	st.global.f32 	[%rd3+4], %f561;
$L__BB3_158:
	add.s32 	%r704, %r115, 1324567971;
	shr.u32 	%r705, %r704, 16;
	xor.b32  	%r706, %r705, %r704;
	mul.lo.s32 	%r707, %r706, 1324567969;
	shr.u32 	%r708, %r707, 16;
	xor.b32  	%r709, %r708, %r707;
	mul.lo.s32 	%r710, %r709, 1324567969;
	shr.u32 	%r711, %r710, 16;
	xor.b32  	%r712, %r711, %r710;
	mul.hi.u32 	%r713, %r712, 1801439851;
	shr.u32 	%r714, %r713, 22;
	mul.lo.s32 	%r715, %r714, 10000000;
	sub.s32 	%r716, %r712, %r715;
	cvt.rn.f32.u32 	%f562, %r716;
	div.rn.f32 	%f563, %f562, 0f4B189680;
	cvt.f64.f32 	%fd19, %f563;
	mul.f64 	%fd20, %fd19, 0d401921FB54442D18;
	cvt.rn.f32.f64 	%f109, %fd20;
	add.s32 	%r717, %r115, 1324567972;
	shr.u32 	%r718, %r717, 16;
	xor.b32  	%r719, %r718, %r717;
	mul.lo.s32 	%r720, %r719, 1324567969;
	shr.u32 	%r721, %r720, 16;
	xor.b32  	%r722, %r721, %r720;
	mul.lo.s32 	%r723, %r722, 1324567969;
	shr.u32 	%r724, %r723, 16;
	xor.b32  	%r725, %r724, %r723;
	mul.hi.u32 	%r726, %r725, 1801439851;
	shr.u32 	%r727, %r726, 22;
	mul.lo.s32 	%r728, %r727, 10000000;
	sub.s32 	%r729, %r725, %r728;
	cvt.rn.f32.u32 	%f564, %r729;
	div.rn.f32 	%f565, %f564, 0f4B189680;
	mul.f32 	%f110, %f565, 0f40400000;
	mul.f32 	%f566, %f109, 0f3F22F983;
	cvt.rni.s32.f32 	%r910, %f566;
	cvt.rn.f32.s32 	%f567, %r910;
	fma.rn.f32 	%f568, %f567, 0fBFC90FDA, %f109;
	fma.rn.f32 	%f569, %f567, 0fB3A22168, %f568;
	fma.rn.f32 	%f703, %f567, 0fA7C234C5, %f569;
	abs.f32 	%f112, %f109;
	setp.ltu.f32 	%p179, %f112, 0f47CE4780;
	mov.u32 	%r906, %r910;
	mov.f32 	%f702, %f703;
	@%p179 bra 	$L__BB3_166;
	setp.eq.f32 	%p180, %f112, 0f7F800000;
	@%p180 bra 	$L__BB3_165;
	mov.b32 	%r120, %f109;
	shl.b32 	%r731, %r120, 8;
	or.b32  	%r121, %r731, -2147483648;
	mov.b64 	%rd423, 0;
	mov.b32 	%r903, 0;
	mov.u64 	%rd421, __cudart_i2opi_f;
	mov.u64 	%rd422, %rd2;
$L__BB3_161:
	.pragma "nounroll";
	ld.global.nc.u32 	%r732, [%rd421];
	mad.wide.u32 	%rd354, %r732, %r121, %rd423;
	shr.u64 	%rd423, %rd354, 32;
	st.local.u32 	[%rd422], %rd354;
	add.s32 	%r903, %r903, 1;
	add.s64 	%rd422, %rd422, 4;
	add.s64 	%rd421, %rd421, 4;
	setp.ne.s32 	%p181, %r903, 6;
	@%p181 bra 	$L__BB3_161;
	shr.u32 	%r733, %r120, 23;
	st.local.u32 	[%rd2+24], %rd423;
	and.b32  	%r124, %r733, 31;
	and.b32  	%r734, %r733, 224;
	add.s32 	%r735, %r734, -128;
	shr.u32 	%r736, %r735, 5;
	mul.wide.u32 	%rd355, %r736, 4;
	sub.s64 	%rd38, %rd2, %rd355;
	ld.local.u32 	%r904, [%rd38+24];
	ld.local.u32 	%r905, [%rd38+20];
	setp.eq.s32 	%p182, %r124, 0;
	@%p182 bra 	$L__BB3_164;
	shf.l.wrap.b32 	%r904, %r905, %r904, %r124;
	ld.local.u32 	%r737, [%rd38+16];
	shf.l.wrap.b32 	%r905, %r737, %r905, %r124;
$L__BB3_164:
	shr.u32 	%r738, %r904, 30;
	shf.l.wrap.b32 	%r739, %r905, %r904, 2;
	shl.b32 	%r740, %r905, 2;
	shr.u32 	%r741, %r739, 31;
	add.s32 	%r906, %r741, %r738;
	xor.b32  	%r742, %r739, %r120;
	shr.s32 	%r743, %r739, 31;
	xor.b32  	%r744, %r743, %r739;
	xor.b32  	%r745, %r743, %r740;
	cvt.u64.u32 	%rd356, %r744;
	shl.b64 	%rd357, %rd356, 32;
	cvt.u64.u32 	%rd358, %r745;
	or.b64  	%rd359, %rd357, %rd358;
	cvt.rn.f64.s64 	%fd21, %rd359;
	mul.f64 	%fd22, %fd21, 0d3BF921FB54442D19;
	cvt.rn.f32.f64 	%f570, %fd22;
	neg.f32 	%f571, %f570;
	setp.lt.s32 	%p183, %r742, 0;
	selp.f32 	%f702, %f571, %f570, %p183;
	bra.uni 	$L__BB3_166;
$L__BB3_165:
	mov.f32 	%f572, 0f00000000;
	mul.rn.f32 	%f702, %f109, %f572;
	mov.b32 	%r906, 0;
$L__BB3_166:
	setp.ltu.f32 	%p184, %f112, 0f47CE4780;
	add.s32 	%r747, %r906, 1;
	mul.rn.f32 	%f573, %f702, %f702;
	and.b32  	%r748, %r906, 1;
	setp.eq.b32 	%p185, %r748, 1;
	selp.f32 	%f574, %f702, 0f3F800000, %p185;
	fma.rn.f32 	%f575, %f573, %f574, 0f00000000;
	fma.rn.f32 	%f576, %f573, 0f37CBAC00, 0fBAB607ED;
	selp.f32 	%f577, 0fB94D4153, %f576, %p185;
	selp.f32 	%f578, 0f3C0885E4, 0f3D2AAABB, %p185;
	fma.rn.f32 	%f579, %f577, %f573, %f578;
	selp.f32 	%f580, 0fBE2AAAA8, 0fBEFFFFFF, %p185;
	fma.rn.f32 	%f581, %f579, %f573, %f580;
	fma.rn.f32 	%f582, %f581, %f575, %f574;
	and.b32  	%r749, %r747, 2;
	setp.eq.s32 	%p186, %r749, 0;
	mov.f32 	%f583, 0f00000000;
	sub.f32 	%f584, %f583, %f582;
	selp.f32 	%f585, %f582, %f584, %p186;
	mul.f32 	%f586, %f110, %f585;
	st.global.f32 	[%rd3+12], %f586;
	@%p184 bra 	$L__BB3_174;
	setp.eq.f32 	%p187, %f112, 0f7F800000;
	@%p187 bra 	$L__BB3_173;
	mov.b32 	%r133, %f109;
	shl.b32 	%r751, %r133, 8;
	or.b32  	%r134, %r751, -2147483648;
	mov.b64 	%rd426, 0;
	mov.b32 	%r907, 0;
	mov.u64 	%rd424, __cudart_i2opi_f;
	mov.u64 	%rd425, %rd1;
$L__BB3_169:
	.pragma "nounroll";
	ld.global.nc.u32 	%r752, [%rd424];
	mad.wide.u32 	%rd362, %r752, %r134, %rd426;
	shr.u64 	%rd426, %rd362, 32;
	st.local.u32 	[%rd425], %rd362;
	add.s32 	%r907, %r907, 1;
	add.s64 	%rd425, %rd425, 4;
	add.s64 	%rd424, %rd424, 4;
	setp.ne.s32 	%p188, %r907, 6;
	@%p188 bra 	$L__BB3_169;
	shr.u32 	%r753, %r133, 23;
	st.local.u32 	[%rd1+24], %rd426;
	and.b32  	%r137, %r753, 31;
	and.b32  	%r754, %r753, 224;
	add.s32 	%r755, %r754, -128;
	shr.u32 	%r756, %r755, 5;
	mul.wide.u32 	%rd363, %r756, 4;
	sub.s64 	%rd45, %rd1, %rd363;
	ld.local.u32 	%r908, [%rd45+24];
	ld.local.u32 	%r909, [%rd45+20];
	setp.eq.s32 	%p189, %r137, 0;
	@%p189 bra 	$L__BB3_172;
	shf.l.wrap.b32 	%r908, %r909, %r908, %r137;
	ld.local.u32 	%r757, [%rd45+16];
	shf.l.wrap.b32 	%r909, %r757, %r909, %r137;
$L__BB3_172:
	shr.u32 	%r758, %r908, 30;
	shf.l.wrap.b32 	%r759, %r909, %r908, 2;
	shl.b32 	%r760, %r909, 2;
	shr.u32 	%r761, %r759, 31;
	add.s32 	%r910, %r761, %r758;
	xor.b32  	%r762, %r759, %r133;
	shr.s32 	%r763, %r759, 31;
	xor.b32  	%r764, %r763, %r759;
	xor.b32  	%r765, %r763, %r760;
	cvt.u64.u32 	%rd364, %r764;
	shl.b64 	%rd365, %rd364, 32;
	cvt.u64.u32 	%rd366, %r765;
	or.b64  	%rd367, %rd365, %rd366;
	cvt.rn.f64.s64 	%fd23, %rd367;
	mul.f64 	%fd24, %fd23, 0d3BF921FB54442D19;
	cvt.rn.f32.f64 	%f587, %fd24;
	neg.f32 	%f588, %f587;
	setp.lt.s32 	%p190, %r762, 0;
	selp.f32 	%f703, %f588, %f587, %p190;
	bra.uni 	$L__BB3_174;
$L__BB3_173:
	mov.f32 	%f589, 0f00000000;
	mul.rn.f32 	%f703, %f109, %f589;
	mov.b32 	%r910, 0;
$L__BB3_174:
	mul.rn.f32 	%f590, %f703, %f703;
	and.b32  	%r767, %r910, 1;
	setp.eq.b32 	%p191, %r767, 1;
	selp.f32 	%f591, 0f3F800000, %f703, %p191;
	fma.rn.f32 	%f592, %f590, %f591, 0f00000000;
	fma.rn.f32 	%f593, %f590, 0f37CBAC00, 0fBAB607ED;
	selp.f32 	%f594, %f593, 0fB94D4153, %p191;
	selp.f32 	%f595, 0f3D2AAABB, 0f3C0885E4, %p191;
	fma.rn.f32 	%f596, %f594, %f590, %f595;
	selp.f32 	%f597, 0fBEFFFFFF, 0fBE2AAAA8, %p191;
	fma.rn.f32 	%f598, %f596, %f590, %f597;
	fma.rn.f32 	%f599, %f598, %f592, %f591;
	and.b32  	%r768, %r910, 2;
	setp.eq.s32 	%p192, %r768, 0;
	mov.f32 	%f600, 0f00000000;
	sub.f32 	%f601, %f600, %f599;
	selp.f32 	%f602, %f599, %f601, %p192;
	mul.f32 	%f603, %f110, %f602;
	st.global.f32 	[%rd3+8], %f603;
	st.global.u32 	[%rd3+16], %r118;
	bra.uni 	$L__BB3_271;
$L__BB3_175:
	add.f32 	%f119, %f20, 0fBF800000;
	mul.f32 	%f120, %f119, %f119;
	add.f32 	%f328, %f120, %f38;
	setp.geu.f32 	%p92, %f328, 0f40800000;
	@%p92 bra 	$L__BB3_177;
	sub.f32 	%f329, %f70, %f37;
	cvt.rzi.s32.f32 	%r406, %f329;
	mul.wide.s32 	%rd195, %r406, 32768;
	mov.u64 	%rd196, grid;
	add.s64 	%rd197, %rd196, %rd195;
	sub.f32 	%f330, %f69, %f119;
	cvt.rzi.s32.f32 	%r407, %f330;
	mul.wide.s32 	%rd198, %r407, 4;
	add.s64 	%rd199, %rd197, %rd198;
	ld.global.u32 	%r408, [%rd199];
	setp.gt.s32 	%p93, %r408, -1;
	@%p93 bra 	$L__BB3_185;
$L__BB3_177:
	add.f32 	%f331, %f120, %f74;
	setp.geu.f32 	%p94, %f331, 0f40800000;
	@%p94 bra 	$L__BB3_179;
	sub.f32 	%f332, %f70, %f73;
	cvt.rzi.s32.f32 	%r409, %f332;
	mul.wide.s32 	%rd200, %r409, 32768;
	mov.u64 	%rd201, grid;
	add.s64 	%rd202, %rd201, %rd200;
	sub.f32 	%f333, %f69, %f119;
	cvt.rzi.s32.f32 	%r410, %f333;
	mul.wide.s32 	%rd203, %r410, 4;
	add.s64 	%rd204, %rd202, %rd203;
	ld.global.u32 	%r411, [%rd204];
	setp.gt.s32 	%p95, %r411, -1;
	@%p95 bra 	$L__BB3_185;
$L__BB3_179:
	add.f32 	%f334, %f120, %f76;
	setp.geu.f32 	%p96, %f334, 0f40800000;
	@%p96 bra 	$L__BB3_181;
	sub.f32 	%f335, %f70, %f75;
	cvt.rzi.s32.f32 	%r412, %f335;
	mul.wide.s32 	%rd205, %r412, 32768;
	mov.u64 	%rd206, grid;
	add.s64 	%rd207, %rd206, %rd205;
	sub.f32 	%f336, %f69, %f119;
	cvt.rzi.s32.f32 	%r413, %f336;
	mul.wide.s32 	%rd208, %r413, 4;
	add.s64 	%rd209, %rd207, %rd208;
	ld.global.u32 	%r414, [%rd209];
	setp.gt.s32 	%p97, %r414, -1;
	@%p97 bra 	$L__BB3_185;
$L__BB3_181:
	add.f32 	%f337, %f120, %f78;
	setp.geu.f32 	%p98, %f337, 0f40800000;
	@%p98 bra 	$L__BB3_183;
	sub.f32 	%f338, %f70, %f77;
	cvt.rzi.s32.f32 	%r415, %f338;
	mul.wide.s32 	%rd210, %r415, 32768;
	mov.u64 	%rd211, grid;
	add.s64 	%rd212, %rd211, %rd210;
	sub.f32 	%f339, %f69, %f119;
	cvt.rzi.s32.f32 	%r416, %f339;
	mul.wide.s32 	%rd213, %r416, 4;
	add.s64 	%rd214, %rd212, %rd213;
	ld.global.u32 	%r417, [%rd214];
	setp.gt.s32 	%p99, %r417, -1;
	@%p99 bra 	$L__BB3_185;
$L__BB3_183:
	add.f32 	%f340, %f120, %f80;
	setp.geu.f32 	%p100, %f340, 0f40800000;
	@%p100 bra 	$L__BB3_223;
	sub.f32 	%f341, %f70, %f79;
	cvt.rzi.s32.f32 	%r418, %f341;
	mul.wide.s32 	%rd215, %r418, 32768;
	mov.u64 	%rd216, grid;
	add.s64 	%rd217, %rd216, %rd215;
	sub.f32 	%f342, %f69, %f119;
	cvt.rzi.s32.f32 	%r419, %f342;
	mul.wide.s32 	%rd218, %r419, 4;
	add.s64 	%rd219, %rd217, %rd218;
	ld.global.u32 	%r420, [%rd219];
	setp.lt.s32 	%p101, %r420, 0;
	@%p101 bra 	$L__BB3_223;
$L__BB3_185:
	mov.b32 	%r911, 2;
	mov.u64 	%rd287, grid;
$L__BB3_186:
	cvt.rn.f32.s32 	%f440, %r911;
	add.f32 	%f121, %f20, %f440;
	mul.f32 	%f122, %f121, %f121;
	add.f32 	%f441, %f122, %f38;
	setp.geu.f32 	%p139, %f441, 0f40800000;
	@%p139 bra 	$L__BB3_189;
	ld.global.f32 	%f442, [%rd3];
	sub.f32 	%f443, %f442, %f121;
	cvt.rzi.s32.f32 	%r147, %f443;
	ld.global.f32 	%f444, [%rd3+4];
	sub.f32 	%f445, %f444, %f37;
	cvt.rzi.s32.f32 	%r548, %f445;
	max.u32 	%r549, %r147, %r548;
	setp.gt.u32 	%p140, %r549, 8191;
	@%p140 bra 	$L__BB3_189;
	mul.wide.u32 	%rd286, %r548, 32768;
	add.s64 	%rd288, %rd287, %rd286;
	mul.wide.u32 	%rd289, %r147, 4;
	add.s64 	%rd290, %rd288, %rd289;
	st.global.u32 	[%rd290], %r232;
$L__BB3_189:
	add.f32 	%f446, %f122, %f74;
	setp.geu.f32 	%p141, %f446, 0f40800000;
	@%p141 bra 	$L__BB3_192;
	ld.global.f32 	%f447, [%rd3];
	sub.f32 	%f448, %f447, %f121;
	cvt.rzi.s32.f32 	%r149, %f448;
	ld.global.f32 	%f449, [%rd3+4];
	sub.f32 	%f450, %f449, %f73;
	cvt.rzi.s32.f32 	%r550, %f450;
	max.u32 	%r551, %r149, %r550;
	setp.gt.u32 	%p142, %r551, 8191;
	@%p142 bra 	$L__BB3_192;
	mul.wide.u32 	%rd291, %r550, 32768;
	add.s64 	%rd293, %rd287, %rd291;
	mul.wide.u32 	%rd294, %r149, 4;
	add.s64 	%rd295, %rd293, %rd294;
	st.global.u32 	[%rd295], %r232;
$L__BB3_192:
	add.f32 	%f451, %f122, %f76;
	setp.geu.f32 	%p143, %f451, 0f40800000;
	@%p143 bra 	$L__BB3_195;
	ld.global.f32 	%f452, [%rd3];
	sub.f32 	%f453, %f452, %f121;
	cvt.rzi.s32.f32 	%r151, %f453;
	ld.global.f32 	%f454, [%rd3+4];
	sub.f32 	%f455, %f454, %f75;
	cvt.rzi.s32.f32 	%r552, %f455;
	max.u32 	%r553, %r151, %r552;
	setp.gt.u32 	%p144, %r553, 8191;
	@%p144 bra 	$L__BB3_195;
	mul.wide.u32 	%rd296, %r552, 32768;
	add.s64 	%rd298, %rd287, %rd296;
	mul.wide.u32 	%rd299, %r151, 4;
	add.s64 	%rd300, %rd298, %rd299;
	st.global.u32 	[%rd300], %r232;
$L__BB3_195:
	add.f32 	%f456, %f122, %f78;
	setp.geu.f32 	%p145, %f456, 0f40800000;
	@%p145 bra 	$L__BB3_198;
	ld.global.f32 	%f457, [%rd3];
	sub.f32 	%f458, %f457, %f121;
	cvt.rzi.s32.f32 	%r153, %f458;
	ld.global.f32 	%f459, [%rd3+4];
	sub.f32 	%f460, %f459, %f77;
	cvt.rzi.s32.f32 	%r554, %f460;
	max.u32 	%r555, %r153, %r554;
	setp.gt.u32 	%p146, %r555, 8191;
	@%p146 bra 	$L__BB3_198;
	mul.wide.u32 	%rd301, %r554, 32768;
	add.s64 	%rd303, %rd287, %rd301;
	mul.wide.u32 	%rd304, %r153, 4;
	add.s64 	%rd305, %rd303, %rd304;
	st.global.u32 	[%rd305], %r232;
$L__BB3_198:
	add.f32 	%f461, %f122, %f80;
	setp.geu.f32 	%p147, %f461, 0f40800000;
	@%p147 bra 	$L__BB3_201;
	ld.global.f32 	%f462, [%rd3];
	sub.f32 	%f463, %f462, %f121;
	cvt.rzi.s32.f32 	%r155, %f463;
	ld.global.f32 	%f464, [%rd3+4];
	sub.f32 	%f465, %f464, %f79;
	cvt.rzi.s32.f32 	%r556, %f465;
	max.u32 	%r557, %r155, %r556;
	setp.gt.u32 	%p148, %r557, 8191;
	@%p148 bra 	$L__BB3_201;
	mul.wide.u32 	%rd306, %r556, 32768;
	add.s64 	%rd308, %rd287, %rd306;
	mul.wide.u32 	%rd309, %r155, 4;
	add.s64 	%rd310, %rd308, %rd309;
	st.global.u32 	[%rd310], %r232;
$L__BB3_201:
	add.s32 	%r911, %r911, -1;
	setp.ne.s32 	%p149, %r911, -3;
	@%p149 bra 	$L__BB3_186;
	ld.global.f32 	%f466, [%rd3];
	add.f32 	%f467, %f466, 0fC0000000;
	cvt.rzi.s32.f32 	%r558, %f467;
	atom.global.min.s32 	%r559, [border_left], %r558;
	ld.global.f32 	%f468, [%rd3];
	add.f32 	%f469, %f468, 0f40000000;
	cvt.rzi.s32.f32 	%r560, %f469;
	atom.global.max.s32 	%r561, [border_right], %r560;
	ld.global.f32 	%f470, [%rd3+4];
	add.f32 	%f471, %f470, 0fC0000000;
	cvt.rzi.s32.f32 	%r562, %f471;
	atom.global.min.s32 	%r563, [border_top], %r562;
	ld.global.f32 	%f472, [%rd3+4];
	add.f32 	%f473, %f472, 0f40000000;
	cvt.rzi.s32.f32 	%r564, %f473;
	atom.global.max.s32 	%r565, [border_bottom], %r564;
	ld.global.u32 	%r158, [%rd3+16];
	ld.global.u32 	%r566, [border_right];
	ld.global.u32 	%r567, [border_left];
	sub.s32 	%r159, %r566, %r567;
	ld.global.u32 	%r568, [border_bottom];
	ld.global.u32 	%r569, [border_top];
	sub.s32 	%r160, %r568, %r569;
	sub.s32 	%r570, 8192, %r159;
	add.s32 	%r571, %r158, 1324567969;
	shr.u32 	%r572, %r571, 16;
	xor.b32  	%r573, %r572, %r571;
	mul.lo.s32 	%r574, %r573, 1324567969;
	shr.u32 	%r575, %r574, 16;
	xor.b32  	%r576, %r575, %r574;
	mul.lo.s32 	%r577, %r576, 1324567969;
	shr.u32 	%r578, %r577, 16;
	xor.b32  	%r161, %r578, %r577;
	rem.u32 	%r579, %r161, %r570;
	cvt.rn.f32.s32 	%f123, %r579;
	st.global.f32 	[%rd3], %f123;
	sub.s32 	%r580, 8192, %r160;
	add.s32 	%r581, %r158, 1324567970;
	shr.u32 	%r582, %r581, 16;
	xor.b32  	%r583, %r582, %r581;
	mul.lo.s32 	%r584, %r583, 1324567969;
	shr.u32 	%r585, %r584, 16;
	xor.b32  	%r586, %r585, %r584;
	mul.lo.s32 	%r587, %r586, 1324567969;
	shr.u32 	%r588, %r587, 16;
	xor.b32  	%r589, %r588, %r587;
	rem.u32 	%r590, %r589, %r580;
	cvt.rn.f32.s32 	%f124, %r590;
	st.global.f32 	[%rd3+4], %f124;
	ld.global.u32 	%r591, [border_left];
	cvt.rn.f32.s32 	%f474, %r591;
	setp.leu.f32 	%p150, %f123, %f474;
	@%p150 bra 	$L__BB3_204;
	cvt.rn.f32.s32 	%f475, %r159;
	add.f32 	%f476, %f123, %f475;
	st.global.f32 	[%rd3], %f476;
$L__BB3_204:
	ld.global.u32 	%r592, [border_top];
	cvt.rn.f32.s32 	%f477, %r592;
	setp.leu.f32 	%p151, %f124, %f477;
	@%p151 bra 	$L__BB3_206;
	cvt.rn.f32.s32 	%f478, %r160;
	add.f32 	%f479, %f124, %f478;
	st.global.f32 	[%rd3+4], %f479;
$L__BB3_206:
	add.s32 	%r593, %r158, 1324567971;
	shr.u32 	%r594, %r593, 16;
	xor.b32  	%r595, %r594, %r593;
	mul.lo.s32 	%r596, %r595, 1324567969;
	shr.u32 	%r597, %r596, 16;
	xor.b32  	%r598, %r597, %r596;
	mul.lo.s32 	%r599, %r598, 1324567969;
	shr.u32 	%r600, %r599, 16;
	xor.b32  	%r601, %r600, %r599;
	mul.hi.u32 	%r602, %r601, 1801439851;
	shr.u32 	%r603, %r602, 22;
	mul.lo.s32 	%r604, %r603, 10000000;
	sub.s32 	%r605, %r601, %r604;
	cvt.rn.f32.u32 	%f480, %r605;
	div.rn.f32 	%f481, %f480, 0f4B189680;
	cvt.f64.f32 	%fd13, %f481;
	mul.f64 	%fd14, %fd13, 0d401921FB54442D18;
	cvt.rn.f32.f64 	%f125, %fd14;
	add.s32 	%r606, %r158, 1324567972;
	shr.u32 	%r607, %r606, 16;
	xor.b32  	%r608, %r607, %r606;
	mul.lo.s32 	%r609, %r608, 1324567969;
	shr.u32 	%r610, %r609, 16;
	xor.b32  	%r611, %r610, %r609;
	mul.lo.s32 	%r612, %r611, 1324567969;
	shr.u32 	%r613, %r612, 16;
	xor.b32  	%r614, %r613, %r612;
	mul.hi.u32 	%r615, %r614, 1801439851;
	shr.u32 	%r616, %r615, 22;
	mul.lo.s32 	%r617, %r616, 10000000;
	sub.s32 	%r618, %r614, %r617;
	cvt.rn.f32.u32 	%f482, %r618;
	div.rn.f32 	%f483, %f482, 0f4B189680;
	mul.f32 	%f126, %f483, 0f40400000;
	mul.f32 	%f484, %f125, 0f3F22F983;
	cvt.rni.s32.f32 	%r919, %f484;
	cvt.rn.f32.s32 	%f485, %r919;
	fma.rn.f32 	%f486, %f485, 0fBFC90FDA, %f125;
	fma.rn.f32 	%f487, %f485, 0fB3A22168, %f486;
	fma.rn.f32 	%f705, %f485, 0fA7C234C5, %f487;
	abs.f32 	%f128, %f125;
	setp.ltu.f32 	%p152, %f128, 0f47CE4780;
	mov.u32 	%r915, %r919;
	mov.f32 	%f704, %f705;
	@%p152 bra 	$L__BB3_214;
	setp.eq.f32 	%p153, %f128, 0f7F800000;
	@%p153 bra 	$L__BB3_213;
	mov.b32 	%r163, %f125;
	shl.b32 	%r620, %r163, 8;
	or.b32  	%r164, %r620, -2147483648;
	mov.b64 	%rd429, 0;
	mov.b32 	%r912, 0;
	mov.u64 	%rd427, __cudart_i2opi_f;
	mov.u64 	%rd428, %rd2;
$L__BB3_209:
	.pragma "nounroll";
	ld.global.nc.u32 	%r621, [%rd427];
	mad.wide.u32 	%rd313, %r621, %r164, %rd429;
	shr.u64 	%rd429, %rd313, 32;
	st.local.u32 	[%rd428], %rd313;
	add.s32 	%r912, %r912, 1;
	add.s64 	%rd428, %rd428, 4;
	add.s64 	%rd427, %rd427, 4;
	setp.ne.s32 	%p154, %r912, 6;
	@%p154 bra 	$L__BB3_209;
	shr.u32 	%r622, %r163, 23;
	st.local.u32 	[%rd2+24], %rd429;
	and.b32  	%r167, %r622, 31;
	and.b32  	%r623, %r622, 224;
	add.s32 	%r624, %r623, -128;
	shr.u32 	%r625, %r624, 5;
	mul.wide.u32 	%rd314, %r625, 4;
	sub.s64 	%rd52, %rd2, %rd314;
	ld.local.u32 	%r913, [%rd52+24];
	ld.local.u32 	%r914, [%rd52+20];
	setp.eq.s32 	%p155, %r167, 0;
	@%p155 bra 	$L__BB3_212;
	shf.l.wrap.b32 	%r913, %r914, %r913, %r167;
	ld.local.u32 	%r626, [%rd52+16];
	shf.l.wrap.b32 	%r914, %r626, %r914, %r167;
$L__BB3_212:
	shr.u32 	%r627, %r913, 30;
	shf.l.wrap.b32 	%r628, %r914, %r913, 2;
	shl.b32 	%r629, %r914, 2;
	shr.u32 	%r630, %r628, 31;
	add.s32 	%r915, %r630, %r627;
	xor.b32  	%r631, %r628, %r163;
	shr.s32 	%r632, %r628, 31;
	xor.b32  	%r633, %r632, %r628;
	xor.b32  	%r634, %r632, %r629;
	cvt.u64.u32 	%rd315, %r633;
	shl.b64 	%rd316, %rd315, 32;
	cvt.u64.u32 	%rd317, %r634;
	or.b64  	%rd318, %rd316, %rd317;
	cvt.rn.f64.s64 	%fd15, %rd318;
	mul.f64 	%fd16, %fd15, 0d3BF921FB54442D19;
	cvt.rn.f32.f64 	%f488, %fd16;
	neg.f32 	%f489, %f488;
	setp.lt.s32 	%p156, %r631, 0;
	selp.f32 	%f704, %f489, %f488, %p156;
	bra.uni 	$L__BB3_214;
$L__BB3_213:
	mov.f32 	%f490, 0f00000000;
	mul.rn.f32 	%f704, %f125, %f490;
	mov.b32 	%r915, 0;
$L__BB3_214:
	setp.ltu.f32 	%p157, %f128, 0f47CE4780;
	add.s32 	%r636, %r915, 1;
	mul.rn.f32 	%f491, %f704, %f704;
	and.b32  	%r637, %r915, 1;
	setp.eq.b32 	%p158, %r637, 1;
	selp.f32 	%f492, %f704, 0f3F800000, %p158;
	fma.rn.f32 	%f493, %f491, %f492, 0f00000000;
	fma.rn.f32 	%f494, %f491, 0f37CBAC00, 0fBAB607ED;
	selp.f32 	%f495, 0fB94D4153, %f494, %p158;
	selp.f32 	%f496, 0f3C0885E4, 0f3D2AAABB, %p158;
	fma.rn.f32 	%f497, %f495, %f491, %f496;
	selp.f32 	%f498, 0fBE2AAAA8, 0fBEFFFFFF, %p158;
	fma.rn.f32 	%f499, %f497, %f491, %f498;
	fma.rn.f32 	%f500, %f499, %f493, %f492;
	and.b32  	%r638, %r636, 2;
	setp.eq.s32 	%p159, %r638, 0;
	mov.f32 	%f501, 0f00000000;
	sub.f32 	%f502, %f501, %f500;
	selp.f32 	%f503, %f500, %f502, %p159;
	mul.f32 	%f504, %f126, %f503;
	st.global.f32 	[%rd3+12], %f504;
	@%p157 bra 	$L__BB3_222;
	setp.eq.f32 	%p160, %f128, 0f7F800000;
	@%p160 bra 	$L__BB3_221;
	mov.b32 	%r176, %f125;
	shl.b32 	%r640, %r176, 8;
	or.b32  	%r177, %r640, -2147483648;
	mov.b64 	%rd432, 0;
	mov.b32 	%r916, 0;
	mov.u64 	%rd430, __cudart_i2opi_f;
	mov.u64 	%rd431, %rd1;
$L__BB3_217:
	.pragma "nounroll";
	ld.global.nc.u32 	%r641, [%rd430];
	mad.wide.u32 	%rd321, %r641, %r177, %rd432;
	shr.u64 	%rd432, %rd321, 32;
	st.local.u32 	[%rd431], %rd321;
	add.s32 	%r916, %r916, 1;
	add.s64 	%rd431, %rd431, 4;
	add.s64 	%rd430, %rd430, 4;
	setp.ne.s32 	%p161, %r916, 6;
	@%p161 bra 	$L__BB3_217;
	shr.u32 	%r642, %r176, 23;
	st.local.u32 	[%rd1+24], %rd432;
	and.b32  	%r180, %r642, 31;
	and.b32  	%r643, %r642, 224;
	add.s32 	%r644, %r643, -128;
	shr.u32 	%r645, %r644, 5;
	mul.wide.u32 	%rd322, %r645, 4;
	sub.s64 	%rd59, %rd1, %rd322;
	ld.local.u32 	%r917, [%rd59+24];
	ld.local.u32 	%r918, [%rd59+20];
	setp.eq.s32 	%p162, %r180, 0;
	@%p162 bra 	$L__BB3_220;
	shf.l.wrap.b32 	%r917, %r918, %r917, %r180;
	ld.local.u32 	%r646, [%rd59+16];
	shf.l.wrap.b32 	%r918, %r646, %r918, %r180;
$L__BB3_220:
	shr.u32 	%r647, %r917, 30;
	shf.l.wrap.b32 	%r648, %r918, %r917, 2;
	shl.b32 	%r649, %r918, 2;
	shr.u32 	%r650, %r648, 31;
	add.s32 	%r919, %r650, %r647;
	xor.b32  	%r651, %r648, %r176;
	shr.s32 	%r652, %r648, 31;
	xor.b32  	%r653, %r652, %r648;
	xor.b32  	%r654, %r652, %r649;
	cvt.u64.u32 	%rd323, %r653;
	shl.b64 	%rd324, %rd323, 32;
	cvt.u64.u32 	%rd325, %r654;
	or.b64  	%rd326, %rd324, %rd325;
	cvt.rn.f64.s64 	%fd17, %rd326;
	mul.f64 	%fd18, %fd17, 0d3BF921FB54442D19;
	cvt.rn.f32.f64 	%f505, %fd18;
	neg.f32 	%f506, %f505;
	setp.lt.s32 	%p163, %r651, 0;
	selp.f32 	%f705, %f506, %f505, %p163;
	bra.uni 	$L__BB3_222;
$L__BB3_221:
	mov.f32 	%f507, 0f00000000;
	mul.rn.f32 	%f705, %f125, %f507;
	mov.b32 	%r919, 0;
$L__BB3_222:
	mul.rn.f32 	%f508, %f705, %f705;
	and.b32  	%r656, %r919, 1;
	setp.eq.b32 	%p164, %r656, 1;
	selp.f32 	%f509, 0f3F800000, %f705, %p164;
	fma.rn.f32 	%f510, %f508, %f509, 0f00000000;
	fma.rn.f32 	%f511, %f508, 0f37CBAC00, 0fBAB607ED;
	selp.f32 	%f512, %f511, 0fB94D4153, %p164;
	selp.f32 	%f513, 0f3D2AAABB, 0f3C0885E4, %p164;
	fma.rn.f32 	%f514, %f512, %f508, %f513;
	selp.f32 	%f515, 0fBEFFFFFF, 0fBE2AAAA8, %p164;
	fma.rn.f32 	%f516, %f514, %f508, %f515;
	fma.rn.f32 	%f517, %f516, %f510, %f509;
	and.b32  	%r657, %r919, 2;
	setp.eq.s32 	%p165, %r657, 0;
	mov.f32 	%f518, 0f00000000;
	sub.f32 	%f519, %f518, %f517;
	selp.f32 	%f520, %f517, %f519, %p165;
	mul.f32 	%f521, %f126, %f520;
	st.global.f32 	[%rd3+8], %f521;
	st.global.u32 	[%rd3+16], %r161;
	bra.uni 	$L__BB3_271;
$L__BB3_223:
	add.f32 	%f135, %f20, 0fC0000000;
	mul.f32 	%f136, %f135, %f135;
	add.f32 	%f343, %f136, %f38;
	setp.geu.f32 	%p102, %f343, 0f40800000;
	@%p102 bra 	$L__BB3_225;
	sub.f32 	%f344, %f70, %f37;
	cvt.rzi.s32.f32 	%r421, %f344;
	mul.wide.s32 	%rd220, %r421, 32768;
	mov.u64 	%rd221, grid;
	add.s64 	%rd222, %rd221, %rd220;
	sub.f32 	%f345, %f69, %f135;
	cvt.rzi.s32.f32 	%r422, %f345;
	mul.wide.s32 	%rd223, %r422, 4;
	add.s64 	%rd224, %rd222, %rd223;
	ld.global.u32 	%r423, [%rd224];
	setp.gt.s32 	%p103, %r423, -1;
	@%p103 bra 	$L__BB3_233;
$L__BB3_225:
	add.f32 	%f346, %f136, %f74;
	setp.geu.f32 	%p104, %f346, 0f40800000;
	@%p104 bra 	$L__BB3_227;
	sub.f32 	%f347, %f70, %f73;
	cvt.rzi.s32.f32 	%r424, %f347;
	mul.wide.s32 	%rd225, %r424, 32768;
	mov.u64 	%rd226, grid;
	add.s64 	%rd227, %rd226, %rd225;
	sub.f32 	%f348, %f69, %f135;
	cvt.rzi.s32.f32 	%r425, %f348;
	mul.wide.s32 	%rd228, %r425, 4;
	add.s64 	%rd229, %rd227, %rd228;
	ld.global.u32 	%r426, [%rd229];
	setp.gt.s32 	%p105, %r426, -1;
	@%p105 bra 	$L__BB3_233;
$L__BB3_227:
	add.f32 	%f349, %f136, %f76;
	setp.geu.f32 	%p106, %f349, 0f40800000;
	@%p106 bra 	$L__BB3_229;
	sub.f32 	%f350, %f70, %f75;
	cvt.rzi.s32.f32 	%r427, %f350;
	mul.wide.s32 	%rd230, %r427, 32768;
	mov.u64 	%rd231, grid;
	add.s64 	%rd232, %rd231, %rd230;
	sub.f32 	%f351, %f69, %f135;
	cvt.rzi.s32.f32 	%r428, %f351;
	mul.wide.s32 	%rd233, %r428, 4;
	add.s64 	%rd234, %rd232, %rd233;
	ld.global.u32 	%r429, [%rd234];
	setp.gt.s32 	%p107, %r429, -1;
	@%p107 bra 	$L__BB3_233;
$L__BB3_229:
	add.f32 	%f352, %f136, %f78;
	setp.geu.f32 	%p108, %f352, 0f40800000;
	@%p108 bra 	$L__BB3_231;
	sub.f32 	%f353, %f70, %f77;
	cvt.rzi.s32.f32 	%r430, %f353;
	mul.wide.s32 	%rd235, %r430, 32768;
	mov.u64 	%rd236, grid;
	add.s64 	%rd237, %rd236, %rd235;
	sub.f32 	%f354, %f69, %f135;
	cvt.rzi.s32.f32 	%r431, %f354;
	mul.wide.s32 	%rd238, %r431, 4;
	add.s64 	%rd239, %rd237, %rd238;
	ld.global.u32 	%r432, [%rd239];
	setp.gt.s32 	%p109, %r432, -1;
	@%p109 bra 	$L__BB3_233;
$L__BB3_231:
	add.f32 	%f355, %f136, %f80;
	setp.geu.f32 	%p110, %f355, 0f40800000;
	@%p110 bra 	$L__BB3_271;
	sub.f32 	%f356, %f70, %f79;
	cvt.rzi.s32.f32 	%r433, %f356;
	mul.wide.s32 	%rd240, %r433, 32768;
	mov.u64 	%rd241, grid;
	add.s64 	%rd242, %rd241, %rd240;
	sub.f32 	%f357, %f69, %f135;
	cvt.rzi.s32.f32 	%r434, %f357;
	mul.wide.s32 	%rd243, %r434, 4;
	add.s64 	%rd244, %rd242, %rd243;
	ld.global.u32 	%r435, [%rd244];
	setp.lt.s32 	%p111, %r435, 0;
	@%p111 bra 	$L__BB3_271;
$L__BB3_233:
	mov.b32 	%r920, 2;
	mov.u64 	%rd246, grid;
$L__BB3_234:
	cvt.rn.f32.s32 	%f358, %r920;
	add.f32 	%f137, %f20, %f358;
	mul.f32 	%f138, %f137, %f137;
	add.f32 	%f359, %f138, %f38;
	setp.geu.f32 	%p112, %f359, 0f40800000;
	@%p112 bra 	$L__BB3_237;
	ld.global.f32 	%f360, [%rd3];
	sub.f32 	%f361, %f360, %f137;
	cvt.rzi.s32.f32 	%r190, %f361;
	ld.global.f32 	%f362, [%rd3+4];
	sub.f32 	%f363, %f362, %f37;
	cvt.rzi.s32.f32 	%r437, %f363;
	max.u32 	%r438, %r190, %r437;
	setp.gt.u32 	%p113, %r438, 8191;
	@%p113 bra 	$L__BB3_237;
	mul.wide.u32 	%rd245, %r437, 32768;
	add.s64 	%rd247, %rd246, %rd245;
	mul.wide.u32 	%rd248, %r190, 4;
	add.s64 	%rd249, %rd247, %rd248;
	st.global.u32 	[%rd249], %r232;
$L__BB3_237:
	add.f32 	%f364, %f138, %f74;
	setp.geu.f32 	%p114, %f364, 0f40800000;
	@%p114 bra 	$L__BB3_240;
	ld.global.f32 	%f365, [%rd3];
	sub.f32 	%f366, %f365, %f137;
	cvt.rzi.s32.f32 	%r192, %f366;
	ld.global.f32 	%f367, [%rd3+4];
	sub.f32 	%f368, %f367, %f73;
	cvt.rzi.s32.f32 	%r439, %f368;
	max.u32 	%r440, %r192, %r439;
	setp.gt.u32 	%p115, %r440, 8191;
	@%p115 bra 	$L__BB3_240;
	mul.wide.u32 	%rd250, %r439, 32768;
	add.s64 	%rd252, %rd246, %rd250;
	mul.wide.u32 	%rd253, %r192, 4;
	add.s64 	%rd254, %rd252, %rd253;
	st.global.u32 	[%rd254], %r232;
$L__BB3_240:
	add.f32 	%f369, %f138, %f76;
	setp.geu.f32 	%p116, %f369, 0f40800000;
	@%p116 bra 	$L__BB3_243;
	ld.global.f32 	%f370, [%rd3];
	sub.f32 	%f371, %f370, %f137;
	cvt.rzi.s32.f32 	%r194, %f371;
	ld.global.f32 	%f372, [%rd3+4];
	sub.f32 	%f373, %f372, %f75;
	cvt.rzi.s32.f32 	%r441, %f373;
	max.u32 	%r442, %r194, %r441;
	setp.gt.u32 	%p117, %r442, 8191;
	@%p117 bra 	$L__BB3_243;
	mul.wide.u32 	%rd255, %r441, 32768;
	add.s64 	%rd257, %rd246, %rd255;
	mul.wide.u32 	%rd258, %r194, 4;
	add.s64 	%rd259, %rd257, %rd258;
	st.global.u32 	[%rd259], %r232;
$L__BB3_243:
	add.f32 	%f374, %f138, %f78;
	setp.geu.f32 	%p118, %f374, 0f40800000;
	@%p118 bra 	$L__BB3_246;
	ld.global.f32 	%f375, [%rd3];
	sub.f32 	%f376, %f375, %f137;
	cvt.rzi.s32.f32 	%r196, %f376;
	ld.global.f32 	%f377, [%rd3+4];
	sub.f32 	%f378, %f377, %f77;
	cvt.rzi.s32.f32 	%r443, %f378;
	max.u32 	%r444, %r196, %r443;
	setp.gt.u32 	%p119, %r444, 8191;
	@%p119 bra 	$L__BB3_246;
	mul.wide.u32 	%rd260, %r443, 32768;
	add.s64 	%rd262, %rd246, %rd260;
	mul.wide.u32 	%rd263, %r196, 4;
	add.s64 	%rd264, %rd262, %rd263;
	st.global.u32 	[%rd264], %r232;
$L__BB3_246:
	add.f32 	%f379, %f138, %f80;
	setp.geu.f32 	%p120, %f379, 0f40800000;
	@%p120 bra 	$L__BB3_249;
	ld.global.f32 	%f380, [%rd3];
	sub.f32 	%f381, %f380, %f137;
	cvt.rzi.s32.f32 	%r198, %f381;
	ld.global.f32 	%f382, [%rd3+4];
	sub.f32 	%f383, %f382, %f79;
	cvt.rzi.s32.f32 	%r445, %f383;
	max.u32 	%r446, %r198, %r445;
	setp.gt.u32 	%p121, %r446, 8191;
	@%p121 bra 	$L__BB3_249;
	mul.wide.u32 	%rd265, %r445, 32768;
	add.s64 	%rd267, %rd246, %rd265;
	mul.wide.u32 	%rd268, %r198, 4;
	add.s64 	%rd269, %rd267, %rd268;
	st.global.u32 	[%rd269], %r232;
$L__BB3_249:
	add.s32 	%r920, %r920, -1;
	setp.ne.s32 	%p122, %r920, -3;
	@%p122 bra 	$L__BB3_234;
	ld.global.f32 	%f384, [%rd3];
	add.f32 	%f385, %f384, 0fC0000000;
	cvt.rzi.s32.f32 	%r447, %f385;
	atom.global.min.s32 	%r448, [border_left], %r447;
	ld.global.f32 	%f386, [%rd3];
	add.f32 	%f387, %f386, 0f40000000;
	cvt.rzi.s32.f32 	%r449, %f387;
	atom.global.max.s32 	%r450, [border_right], %r449;
	ld.global.f32 	%f388, [%rd3+4];
	add.f32 	%f389, %f388, 0fC0000000;
	cvt.rzi.s32.f32 	%r451, %f389;
	atom.global.min.s32 	%r452, [border_top], %r451;
	ld.global.f32 	%f390, [%rd3+4];
	add.f32 	%f391, %f390, 0f40000000;
	cvt.rzi.s32.f32 	%r453, %f391;
	atom.global.max.s32 	%r454, [border_bottom], %r453;
	ld.global.u32 	%r201, [%rd3+16];
	ld.global.u32 	%r455, [border_right];
	ld.global.u32 	%r456, [border_left];
	sub.s32 	%r202, %r455, %r456;
	ld.global.u32 	%r457, [border_bottom];
	ld.global.u32 	%r458, [border_top];
	sub.s32 	%r203, %r457, %r458;
	sub.s32 	%r459, 8192, %r202;
	add.s32 	%r460, %r201, 1324567969;
	shr.u32 	%r461, %r460, 16;
	xor.b32  	%r462, %r461, %r460;
	mul.lo.s32 	%r463, %r462, 1324567969;
	shr.u32 	%r464, %r463, 16;
	xor.b32  	%r465, %r464, %r463;
	mul.lo.s32 	%r466, %r465, 1324567969;
	shr.u32 	%r467, %r466, 16;
	xor.b32  	%r204, %r467, %r466;
	rem.u32 	%r468, %r204, %r459;
	cvt.rn.f32.s32 	%f139, %r468;
	st.global.f32 	[%rd3], %f139;
	sub.s32 	%r469, 8192, %r203;
	add.s32 	%r470, %r201, 1324567970;
	shr.u32 	%r471, %r470, 16;
	xor.b32  	%r472, %r471, %r470;
	mul.lo.s32 	%r473, %r472, 1324567969;
	shr.u32 	%r474, %r473, 16;
	xor.b32  	%r475, %r474, %r473;
	mul.lo.s32 	%r476, %r475, 1324567969;
	shr.u32 	%r477, %r476, 16;
	xor.b32  	%r478, %r477, %r476;
	rem.u32 	%r479, %r478, %r469;
	cvt.rn.f32.s32 	%f140, %r479;
	st.global.f32 	[%rd3+4], %f140;
	ld.global.u32 	%r480, [border_left];
	cvt.rn.f32.s32 	%f392, %r480;
	setp.leu.f32 	%p123, %f139, %f392;
	@%p123 bra 	$L__BB3_252;
	cvt.rn.f32.s32 	%f393, %r202;
	add.f32 	%f394, %f139, %f393;
	st.global.f32 	[%rd3], %f394;
$L__BB3_252:
	ld.global.u32 	%r481, [border_top];
	cvt.rn.f32.s32 	%f395, %r481;
	setp.leu.f32 	%p124, %f140, %f395;
	@%p124 bra 	$L__BB3_254;
	cvt.rn.f32.s32 	%f396, %r203;
	add.f32 	%f397, %f140, %f396;
	st.global.f32 	[%rd3+4], %f397;
$L__BB3_254:
	add.s32 	%r482, %r201, 1324567971;
	shr.u32 	%r483, %r482, 16;
	xor.b32  	%r484, %r483, %r482;
	mul.lo.s32 	%r485, %r484, 1324567969;
	shr.u32 	%r486, %r485, 16;
	xor.b32  	%r487, %r486, %r485;
	mul.lo.s32 	%r488, %r487, 1324567969;
	shr.u32 	%r489, %r488, 16;
	xor.b32  	%r490, %r489, %r488;
	mul.hi.u32 	%r491, %r490, 1801439851;
	shr.u32 	%r492, %r491, 22;
	mul.lo.s32 	%r493, %r492, 10000000;
	sub.s32 	%r494, %r490, %r493;
	cvt.rn.f32.u32 	%f398, %r494;
	div.rn.f32 	%f399, %f398, 0f4B189680;
	cvt.f64.f32 	%fd7, %f399;
	mul.f64 	%fd8, %fd7, 0d401921FB54442D18;
	cvt.rn.f32.f64 	%f141, %fd8;
	add.s32 	%r495, %r201, 1324567972;
	shr.u32 	%r496, %r495, 16;
	xor.b32  	%r497, %r496, %r495;
	mul.lo.s32 	%r498, %r497, 1324567969;
	shr.u32 	%r499, %r498, 16;
	xor.b32  	%r500, %r499, %r498;
	mul.lo.s32 	%r501, %r500, 1324567969;
	shr.u32 	%r502, %r501, 16;
	xor.b32  	%r503, %r502, %r501;
	mul.hi.u32 	%r504, %r503, 1801439851;
	shr.u32 	%r505, %r504, 22;
	mul.lo.s32 	%r506, %r505, 10000000;
	sub.s32 	%r507, %r503, %r506;
	cvt.rn.f32.u32 	%f400, %r507;
	div.rn.f32 	%f401, %f400, 0f4B189680;
	mul.f32 	%f142, %f401, 0f40400000;
	mul.f32 	%f402, %f141, 0f3F22F983;
	cvt.rni.s32.f32 	%r928, %f402;
	cvt.rn.f32.s32 	%f403, %r928;
	fma.rn.f32 	%f404, %f403, 0fBFC90FDA, %f141;
	fma.rn.f32 	%f405, %f403, 0fB3A22168, %f404;
	fma.rn.f32 	%f707, %f403, 0fA7C234C5, %f405;
	abs.f32 	%f144, %f141;
	setp.ltu.f32 	%p125, %f144, 0f47CE4780;
	mov.u32 	%r924, %r928;
	mov.f32 	%f706, %f707;
	@%p125 bra 	$L__BB3_262;
	setp.eq.f32 	%p126, %f144, 0f7F800000;
	@%p126 bra 	$L__BB3_261;
	mov.b32 	%r206, %f141;
	shl.b32 	%r509, %r206, 8;
	or.b32  	%r207, %r509, -2147483648;
	mov.b64 	%rd435, 0;
	mov.b32 	%r921, 0;
	mov.u64 	%rd433, __cudart_i2opi_f;
	mov.u64 	%rd434, %rd2;
$L__BB3_257:
	.pragma "nounroll";
	ld.global.nc.u32 	%r510, [%rd433];
	mad.wide.u32 	%rd272, %r510, %r207, %rd435;
	shr.u64 	%rd435, %rd272, 32;
	st.local.u32 	[%rd434], %rd272;
	add.s32 	%r921, %r921, 1;
	add.s64 	%rd434, %rd434, 4;
	add.s64 	%rd433, %rd433, 4;
	setp.ne.s32 	%p127, %r921, 6;
	@%p127 bra 	$L__BB3_257;
	shr.u32 	%r511, %r206, 23;
	st.local.u32 	[%rd2+24], %rd435;
	and.b32  	%r210, %r511, 31;
	and.b32  	%r512, %r511, 224;
	add.s32 	%r513, %r512, -128;
	shr.u32 	%r514, %r513, 5;
	mul.wide.u32 	%rd273, %r514, 4;
	sub.s64 	%rd66, %rd2, %rd273;
	ld.local.u32 	%r922, [%rd66+24];
	ld.local.u32 	%r923, [%rd66+20];
	setp.eq.s32 	%p128, %r210, 0;
	@%p128 bra 	$L__BB3_260;
	shf.l.wrap.b32 	%r922, %r923, %r922, %r210;
	ld.local.u32 	%r515, [%rd66+16];
	shf.l.wrap.b32 	%r923, %r515, %r923, %r210;
$L__BB3_260:
	shr.u32 	%r516, %r922, 30;
	shf.l.wrap.b32 	%r517, %r923, %r922, 2;
	shl.b32 	%r518, %r923, 2;
	shr.u32 	%r519, %r517, 31;
	add.s32 	%r924, %r519, %r516;
	xor.b32  	%r520, %r517, %r206;
	shr.s32 	%r521, %r517, 31;
	xor.b32  	%r522, %r521, %r517;
	xor.b32  	%r523, %r521, %r518;
	cvt.u64.u32 	%rd274, %r522;
	shl.b64 	%rd275, %rd274, 32;
	cvt.u64.u32 	%rd276, %r523;
	or.b64  	%rd277, %rd275, %rd276;
	cvt.rn.f64.s64 	%fd9, %rd277;
	mul.f64 	%fd10, %fd9, 0d3BF921FB54442D19;
	cvt.rn.f32.f64 	%f406, %fd10;
	neg.f32 	%f407, %f406;
	setp.lt.s32 	%p129, %r520, 0;
	selp.f32 	%f706, %f407, %f406, %p129;
	bra.uni 	$L__BB3_262;
$L__BB3_261:
	mov.f32 	%f408, 0f00000000;
	mul.rn.f32 	%f706, %f141, %f408;
	mov.b32 	%r924, 0;
$L__BB3_262:
	setp.ltu.f32 	%p130, %f144, 0f47CE4780;
	add.s32 	%r525, %r924, 1;
	mul.rn.f32 	%f409, %f706, %f706;
	and.b32  	%r526, %r924, 1;
	setp.eq.b32 	%p131, %r526, 1;
	selp.f32 	%f410, %f706, 0f3F800000, %p131;
	fma.rn.f32 	%f411, %f409, %f410, 0f00000000;
	fma.rn.f32 	%f412, %f409, 0f37CBAC00, 0fBAB607ED;
	selp.f32 	%f413, 0fB94D4153, %f412, %p131;
	selp.f32 	%f414, 0f3C0885E4, 0f3D2AAABB, %p131;
	fma.rn.f32 	%f415, %f413, %f409, %f414;
	selp.f32 	%f416, 0fBE2AAAA8, 0fBEFFFFFF, %p131;
	fma.rn.f32 	%f417, %f415, %f409, %f416;
	fma.rn.f32 	%f418, %f417, %f411, %f410;
	and.b32  	%r527, %r525, 2;
	setp.eq.s32 	%p132, %r527, 0;
	mov.f32 	%f419, 0f00000000;
	sub.f32 	%f420, %f419, %f418;
	selp.f32 	%f421, %f418, %f420, %p132;
	mul.f32 	%f422, %f142, %f421;
	st.global.f32 	[%rd3+12], %f422;
	@%p130 bra 	$L__BB3_270;
	setp.eq.f32 	%p133, %f144, 0f7F800000;
	@%p133 bra 	$L__BB3_269;
	mov.b32 	%r219, %f141;
	shl.b32 	%r529, %r219, 8;
	or.b32  	%r220, %r529, -2147483648;
	mov.b64 	%rd438, 0;
	mov.b32 	%r925, 0;
	mov.u64 	%rd436, __cudart_i2opi_f;
	mov.u64 	%rd437, %rd1;
$L__BB3_265:
	.pragma "nounroll";
	ld.global.nc.u32 	%r530, [%rd436];
	mad.wide.u32 	%rd280, %r530, %r220, %rd438;
	shr.u64 	%rd438, %rd280, 32;
	st.local.u32 	[%rd437], %rd280;
	add.s32 	%r925, %r925, 1;
	add.s64 	%rd437, %rd437, 4;
	add.s64 	%rd436, %rd436, 4;
	setp.ne.s32 	%p134, %r925, 6;
	@%p134 bra 	$L__BB3_265;
	shr.u32 	%r531, %r219, 23;
	st.local.u32 	[%rd1+24], %rd438;
	and.b32  	%r223, %r531, 31;
	and.b32  	%r532, %r531, 224;
	add.s32 	%r533, %r532, -128;
	shr.u32 	%r534, %r533, 5;
	mul.wide.u32 	%rd281, %r534, 4;
	sub.s64 	%rd73, %rd1, %rd281;
	ld.local.u32 	%r926, [%rd73+24];
	ld.local.u32 	%r927, [%rd73+20];
	setp.eq.s32 	%p135, %r223, 0;
	@%p135 bra 	$L__BB3_268;
	shf.l.wrap.b32 	%r926, %r927, %r926, %r223;
	ld.local.u32 	%r535, [%rd73+16];
	shf.l.wrap.b32 	%r927, %r535, %r927, %r223;
$L__BB3_268:
	shr.u32 	%r536, %r926, 30;
	shf.l.wrap.b32 	%r537, %r927, %r926, 2;
	shl.b32 	%r538, %r927, 2;
	shr.u32 	%r539, %r537, 31;
	add.s32 	%r928, %r539, %r536;
	xor.b32  	%r540, %r537, %r219;
	shr.s32 	%r541, %r537, 31;
	xor.b32  	%r542, %r541, %r537;
	xor.b32  	%r543, %r541, %r538;
	cvt.u64.u32 	%rd282, %r542;
	shl.b64 	%rd283, %rd282, 32;
	cvt.u64.u32 	%rd284, %r543;
	or.b64  	%rd285, %rd283, %rd284;
	cvt.rn.f64.s64 	%fd11, %rd285;
	mul.f64 	%fd12, %fd11, 0d3BF921FB54442D19;
	cvt.rn.f32.f64 	%f423, %fd12;
	neg.f32 	%f424, %f423;
	setp.lt.s32 	%p136, %r540, 0;
	selp.f32 	%f707, %f424, %f423, %p136;
	bra.uni 	$L__BB3_270;
$L__BB3_269:
	mov.f32 	%f425, 0f00000000;
	mul.rn.f32 	%f707, %f141, %f425;
	mov.b32 	%r928, 0;
$L__BB3_270:
	mul.rn.f32 	%f426, %f707, %f707;
	and.b32  	%r545, %r928, 1;
	setp.eq.b32 	%p137, %r545, 1;
	selp.f32 	%f427, 0f3F800000, %f707, %p137;
	fma.rn.f32 	%f428, %f426, %f427, 0f00000000;
	fma.rn.f32 	%f429, %f426, 0f37CBAC00, 0fBAB607ED;
	selp.f32 	%f430, %f429, 0fB94D4153, %p137;
	selp.f32 	%f431, 0f3D2AAABB, 0f3C0885E4, %p137;
	fma.rn.f32 	%f432, %f430, %f426, %f431;
	selp.f32 	%f433, 0fBEFFFFFF, 0fBE2AAAA8, %p137;
	fma.rn.f32 	%f434, %f432, %f426, %f433;
	fma.rn.f32 	%f435, %f434, %f428, %f427;
	and.b32  	%r546, %r928, 2;
	setp.eq.s32 	%p138, %r546, 0;
	mov.f32 	%f436, 0f00000000;
	sub.f32 	%f437, %f436, %f435;
	selp.f32 	%f438, %f435, %f437, %p138;
	mul.f32 	%f439, %f142, %f438;
	st.global.f32 	[%rd3+8], %f439;
	st.global.u32 	[%rd3+16], %r204;
$L__BB3_271:
	ret;

}


// ===== COMPILED SASS (sm_100) =====

	.target	sm_100

	.elftype	@"ET_EXEC"


//--------------------- .note.nv.tkinfo           --------------------------
	.section	.note.nv.tkinfo,"",@"SHT_NOTE"
	.sectionflags	@"SHF_NOTE_NV_TKINFO"
	.tkinfo
        /*0018*/ 	.word	0x00000002
        /*0030*/ 	.string	""
        /*0030*/ 	.string	"ptxas"
        /*0030*/ 	.string	"Cuda compilation tools, release 13.0, V13.0.88"
        /*0030*/ 	.string	"Build cuda_13.0.r13.0/compiler.36424714_0"
        /*0030*/ 	.string	"-arch sm_100 -m 64 "



//--------------------- .note.nv.cuinfo           --------------------------
	.section	.note.nv.cuinfo,"",@"SHT_NOTE"
	.sectionflags	@"SHF_NOTE_NV_CUINFO"
        /*0018*/ 	.short	0x0002
        /*001a*/ 	.short	0x0064
        /*001c*/ 	.short	0x0082
	.zero		2


//--------------------- .nv.info                  --------------------------
	.section	.nv.info,"",@"SHT_CUDA_INFO"
	.align	4


	//----- nvinfo : EIATTR_REGCOUNT
	.align		4
        /*0000*/ 	.byte	0x04, 0x2f
        /*0002*/ 	.short	(.L_9 - .L_8)
	.align		4
.L_8:
        /*0004*/ 	.word	index@(_Z18init_grid_negativev)
        /*0008*/ 	.word	0x0000000a


	//----- nvinfo : EIATTR_FRAME_SIZE
	.align		4
.L_9:
        /*000c*/ 	.byte	0x04, 0x11
        /*000e*/ 	.short	(.L_11 - .L_10)
	.align		4
.L_10:
        /*0010*/ 	.word	index@(_Z18init_grid_negativev)
        /*0014*/ 	.word	0x00000000


	//----- nvinfo : EIATTR_REGCOUNT
	.align		4
.L_11:
        /*0018*/ 	.byte	0x04, 0x2f
        /*001a*/ 	.short	(.L_13 - .L_12)
	.align		4
.L_12:
        /*001c*/ 	.word	index@(_Z16init_grid_centerv)
        /*0020*/ 	.word	0x00000010


	//----- nvinfo : EIATTR_FRAME_SIZE
	.align		4
.L_13:
        /*0024*/ 	.byte	0x04, 0x11
        /*0026*/ 	.short	(.L_15 - .L_14)
	.align		4
.L_14:
        /*0028*/ 	.word	index@(_Z16init_grid_centerv)
        /*002c*/ 	.word	0x00000000


	//----- nvinfo : EIATTR_REGCOUNT
	.align		4
.L_15:
        /*0030*/ 	.byte	0x04, 0x2f
        /*0032*/ 	.short	(.L_17 - .L_16)
	.align		4
.L_16:
        /*0034*/ 	.word	index@(_Z14init_particlesP8Particle)
        /*0038*/ 	.word	0x00000018


	//----- nvinfo : EIATTR_FRAME_SIZE
	.align		4
.L_17:
        /*003c*/ 	.byte	0x04, 0x11
        /*003e*/ 	.short	(.L_19 - .L_18)
	.align		4
.L_18:
        /*0040*/ 	.word	index@($__internal_1_$__cuda_sm3x_div_rn_noftz_f32_slowpath)
        /*0044*/ 	.word	0x00000020


	//----- nvinfo : EIATTR_FRAME_SIZE
	.align		4
.L_19:
        /*0048*/ 	.byte	0x04, 0x11
        /*004a*/ 	.short	(.L_21 - .L_20)
	.align		4
.L_20:
        /*004c*/ 	.word	index@(_Z14init_particlesP8Particle)
        /*0050*/ 	.word	0x00000020


	//----- nvinfo : EIATTR_REGCOUNT
	.align		4
.L_21:
        /*0054*/ 	.byte	0x04, 0x2f
        /*0056*/ 	.short	(.L_23 - .L_22)
	.align		4
.L_22:
        /*0058*/ 	.word	index@(_Z13particle_stepP8Particlei)
        /*005c*/ 	.word	0x00000020


	//----- nvinfo : EIATTR_FRAME_SIZE
	.align		4
.L_23:
        /*0060*/ 	.byte	0x04, 0x11
        /*0062*/ 	.short	(.L_25 - .L_24)
	.align		4
.L_24:
        /*0064*/ 	.word	index@($__internal_0_$__cuda_sm3x_div_rn_noftz_f32_slowpath)
        /*0068*/ 	.word	0x00000020


	//----- nvinfo : EIATTR_FRAME_SIZE
	.align		4
.L_25:
        /*006c*/ 	.byte	0x04, 0x11
        /*006e*/ 	.short	(.L_27 - .L_26)
	.align		4
.L_26:
        /*0070*/ 	.word	index@(_Z13particle_stepP8Particlei)
        /*0074*/ 	.word	0x00000020


	//----- nvinfo : EIATTR_MIN_STACK_SIZE
	.align		4
.L_27:
        /*0078*/ 	.byte	0x04, 0x12
        /*007a*/ 	.short	(.L_29 - .L_28)
	.align		4
.L_28:
        /*007c*/ 	.word	index@(_Z13particle_stepP8Particlei)
        /*0080*/ 	.word	0x00000020


	//----- nvinfo : EIATTR_MIN_STACK_SIZE
	.align		4
.L_29:
        /*0084*/ 	.byte	0x04, 0x12
        /*0086*/ 	.short	(.L_31 - .L_30)
	.align		4
.L_30:
        /*0088*/ 	.word	index@(_Z14init_particlesP8Particle)
        /*008c*/ 	.word	0x00000020


	//----- nvinfo : EIATTR_MIN_STACK_SIZE
	.align		4
.L_31:
        /*0090*/ 	.byte	0x04, 0x12
        /*0092*/ 	.short	(.L_33 - .L_32)
	.align		4
.L_32:
        /*0094*/ 	.word	index@(_Z16init_grid_centerv)
        /*0098*/ 	.word	0x00000000


	//----- nvinfo : EIATTR_MIN_STACK_SIZE
	.align		4
.L_33:
        /*009c*/ 	.byte	0x04, 0x12
        /*009e*/ 	.short	(.L_35 - .L_34)
	.align		4
.L_34:
        /*00a0*/ 	.word	index@(_Z18init_grid_negativev)
        /*00a4*/ 	.word	0x00000000
.L_35:


//--------------------- .nv.compat                --------------------------
	.section	.nv.compat,"",@"SHT_CUDA_COMPAT_INFO"
	.align	4
        /*0000*/ 	.byte	0x02, 0x09, 0x00, 0x00, 0x02, 0x02, 0x01, 0x00, 0x02, 0x05, 0x05, 0x00, 0x03, 0x07, 0x01, 0x01
        /*0010*/ 	.byte	0x02, 0x03, 0x00, 0x00, 0x02, 0x06, 0x01, 0x00, 0x04, 0x0b, 0x08, 0x00, 0x01, 0x00, 0x00, 0x00
        /*0020*/ 	.byte	0x00, 0x00, 0x00, 0x00


//--------------------- .nv.info._Z13particle_stepP8Particlei --------------------------
	.section	.nv.info._Z13particle_stepP8Particlei,"",@"SHT_CUDA_INFO"
	.sectionflags	@""
	.align	4


	//----- nvinfo : EIATTR_CUDA_API_VERSION
	.align		4
        /*0000*/ 	.byte	0x04, 0x37
        /*0002*/ 	.short	(.L_37 - .L_36)
.L_36:
        /*0004*/ 	.word	0x00000082


	//----- nvinfo : EIATTR_KPARAM_INFO
	.align		4
.L_37:
        /*0008*/ 	.byte	0x04, 0x17
        /*000a*/ 	.short	(.L_39 - .L_38)
.L_38:
        /*000c*/ 	.word	0x00000000
        /*0010*/ 	.short	0x0001
        /*0012*/ 	.short	0x0008
        /*0014*/ 	.byte	0x00, 0xf0, 0x11, 0x00


	//----- nvinfo : EIATTR_KPARAM_INFO
	.align		4
.L_39:
        /*0018*/ 	.byte	0x04, 0x17
        /*001a*/ 	.short	(.L_41 - .L_40)
.L_40:
        /*001c*/ 	.word	0x00000000
        /*0020*/ 	.short	0x0000
        /*0022*/ 	.short	0x0000
        /*0024*/ 	.byte	0x00, 0xf5, 0x21, 0x00


	//----- nvinfo : EIATTR_SPARSE_MMA_MASK
	.align		4
.L_41:
        /*0028*/ 	.byte	0x03, 0x50
        /*002a*/ 	.short	0x0000


	//----- nvinfo : EIATTR_MAXREG_COUNT
	.align		4
        /*002c*/ 	.byte	0x03, 0x1b
        /*002e*/ 	.short	0x00ff


	//----- nvinfo : EIATTR_MERCURY_ISA_VERSION
	.align		4
        /*0030*/ 	.byte	0x03, 0x5f
        /*0032*/ 	.short	0x0101


	//----- nvinfo : EIATTR_INT_WARP_WIDE_INSTR_OFFSETS
	.align		4
        /*0034*/ 	.byte	0x04, 0x31
        /*0036*/ 	.short	(.L_43 - .L_42)


	//   ....[0]....
.L_42:
        /*0038*/ 	.word	0x00002bb0


	//   ....[1]....
        /*003c*/ 	.word	0x00002c10


	//   ....[2]....
        /*0040*/ 	.word	0x00002c80


	//   ....[3]....
        /*0044*/ 	.word	0x00002cf0


	//   ....[4]....
        /*0048*/ 	.word	0x00002d60


	//   ....[5]....
        /*004c*/ 	.word	0x00004cc0


	//   ....[6]....
        /*0050*/ 	.word	0x00004d20


	//   ....[7]....
        /*0054*/ 	.word	0x00004d90


	//   ....[8]....
        /*0058*/ 	.word	0x00004e00


	//   ....[9]....
        /*005c*/ 	.word	0x00004e70


	//   ....[10]....
        /*0060*/ 	.word	0x00006cd0


	//   ....[11]....
        /*0064*/ 	.word	0x00006d30


	//   ....[12]....
        /*0068*/ 	.word	0x00006da0


	//   ....[13]....
        /*006c*/ 	.word	0x00006e10


	//   ....[14]....
        /*0070*/ 	.word	0x00006e80


	//   ....[15]....
        /*0074*/ 	.word	0x00008ce0


	//   ....[16]....
        /*0078*/ 	.word	0x00008d40


	//   ....[17]....
        /*007c*/ 	.word	0x00008db0


	//   ....[18]....
        /*0080*/ 	.word	0x00008e20


	//   ....[19]....
        /*0084*/ 	.word	0x00008e90


	//   ....[20]....
        /*0088*/ 	.word	0x0000ad40


	//   ....[21]....
        /*008c*/ 	.word	0x0000ada0


	//   ....[22]....
        /*0090*/ 	.word	0x0000ae10


	//   ....[23]....
        /*0094*/ 	.word	0x0000ae80


	//   ....[24]....
        /*0098*/ 	.word	0x0000aef0


	//----- nvinfo : EIATTR_VRC_CTA_INIT_COUNT
	.align		4
.L_43:
        /*009c*/ 	.byte	0x02, 0x4a
	.zero		1
	.zero		1


	//----- nvinfo : EIATTR_EXIT_INSTR_OFFSETS
	.align		4
        /*00a0*/ 	.byte	0x04, 0x1c
        /*00a2*/ 	.short	(.L_45 - .L_44)


	//   ....[0]....
.L_44:
        /*00a4*/ 	.word	0x000040a0


	//   ....[1]....
        /*00a8*/ 	.word	0x000061a0


	//   ....[2]....
        /*00ac*/ 	.word	0x000081b0


	//   ....[3]....
        /*00b0*/ 	.word	0x0000a1c0


	//   ....[4]....
        /*00b4*/ 	.word	0x0000a630


	//   ....[5]....
        /*00b8*/ 	.word	0x0000a6d0


	//   ....[6]....
        /*00bc*/ 	.word	0x0000c220


	//----- nvinfo : EIATTR_CRS_STACK_SIZE
	.align		4
.L_45:
        /*00c0*/ 	.byte	0x04, 0x1e
        /*00c2*/ 	.short	(.L_47 - .L_46)
.L_46:
        /*00c4*/ 	.word	0x00000000


	//----- nvinfo : EIATTR_CBANK_PARAM_SIZE
	.align		4
.L_47:
        /*00c8*/ 	.byte	0x03, 0x19
        /*00ca*/ 	.short	0x000c


	//----- nvinfo : EIATTR_PARAM_CBANK
	.align		4
        /*00cc*/ 	.byte	0x04, 0x0a
        /*00ce*/ 	.short	(.L_49 - .L_48)
	.align		4
.L_48:
        /*00d0*/ 	.word	index@(.nv.constant0._Z13particle_stepP8Particlei)
        /*00d4*/ 	.short	0x0380
        /*00d6*/ 	.short	0x000c


	//----- nvinfo : EIATTR_SW_WAR
	.align		4
.L_49:
        /*00d8*/ 	.byte	0x04, 0x36
        /*00da*/ 	.short	(.L_51 - .L_50)
.L_50:
        /*00dc*/ 	.word	0x00000008
.L_51:


//--------------------- .nv.info._Z14init_particlesP8Particle --------------------------
	.section	.nv.info._Z14init_particlesP8Particle,"",@"SHT_CUDA_INFO"
	.sectionflags	@""
	.align	4


	//----- nvinfo : EIATTR_CUDA_API_VERSION
	.align		4
        /*0000*/ 	.byte	0x04, 0x37
        /*0002*/ 	.short	(.L_53 - .L_52)
.L_52:
        /*0004*/ 	.word	0x00000082


	//----- nvinfo : EIATTR_KPARAM_INFO
	.align		4
.L_53:
        /*0008*/ 	.byte	0x04, 0x17
        /*000a*/ 	.short	(.L_55 - .L_54)
.L_54:
        /*000c*/ 	.word	0x00000000
        /*0010*/ 	.short	0x0000
        /*0012*/ 	.short	0x0000
        /*0014*/ 	.byte	0x00, 0xf5, 0x21, 0x00


	//----- nvinfo : EIATTR_SPARSE_MMA_MASK
	.align		4
.L_55:
        /*0018*/ 	.byte	0x03, 0x50
        /*001a*/ 	.short	0x0000


	//----- nvinfo : EIATTR_MAXREG_COUNT
	.align		4
        /*001c*/ 	.byte	0x03, 0x1b
        /*001e*/ 	.short	0x00ff


	//----- nvinfo : EIATTR_MERCURY_ISA_VERSION
	.align		4
        /*0020*/ 	.byte	0x03, 0x5f
        /*0022*/ 	.short	0x0101


	//----- nvinfo : EIATTR_VRC_CTA_INIT_COUNT
	.align		4
        /*0024*/ 	.byte	0x02, 0x4a
	.zero		1
	.zero		1


	//----- nvinfo : EIATTR_EXIT_INSTR_OFFSETS
	.align		4
        /*0028*/ 	.byte	0x04, 0x1c
        /*002a*/ 	.short	(.L_57 - .L_56)


	//   ....[0]....
.L_56:
        /*002c*/ 	.word	0x00001360


	//----- nvinfo : EIATTR_CRS_STACK_SIZE
	.align		4
.L_57:
        /*0030*/ 	.byte	0x04, 0x1e
        /*0032*/ 	.short	(.L_59 - .L_58)
.L_58:
        /*0034*/ 	.word	0x00000000


	//----- nvinfo : EIATTR_CBANK_PARAM_SIZE
	.align		4
.L_59:
        /*0038*/ 	.byte	0x03, 0x19
        /*003a*/ 	.short	0x0008


	//----- nvinfo : EIATTR_PARAM_CBANK
	.align		4
        /*003c*/ 	.byte	0x04, 0x0a
        /*003e*/ 	.short	(.L_61 - .L_60)
	.align		4
.L_60:
        /*0040*/ 	.word	index@(.nv.constant0._Z14init_particlesP8Particle)
        /*0044*/ 	.short	0x0380
        /*0046*/ 	.short	0x0008


	//----- nvinfo : EIATTR_SW_WAR
	.align		4
.L_61:
        /*0048*/ 	.byte	0x04, 0x36
        /*004a*/ 	.short	(.L_63 - .L_62)
.L_62:
        /*004c*/ 	.word	0x00000008
.L_63:


//--------------------- .nv.info._Z16init_grid_centerv --------------------------
	.section	.nv.info._Z16init_grid_centerv,"",@"SHT_CUDA_INFO"
	.sectionflags	@""
	.align	4


	//----- nvinfo : EIATTR_CUDA_API_VERSION
	.align		4
        /*0000*/ 	.byte	0x04, 0x37
        /*0002*/ 	.short	(.L_65 - .L_64)
.L_64:
        /*0004*/ 	.word	0x00000082


	//----- nvinfo : EIATTR_SPARSE_MMA_MASK
	.align		4
.L_65:
        /*0008*/ 	.byte	0x03, 0x50
        /*000a*/ 	.short	0x0000


	//----- nvinfo : EIATTR_MAXREG_COUNT
	.align		4
        /*000c*/ 	.byte	0x03, 0x1b
        /*000e*/ 	.short	0x00ff


	//----- nvinfo : EIATTR_MERCURY_ISA_VERSION
	.align		4
        /*0010*/ 	.byte	0x03, 0x5f
        /*0012*/ 	.short	0x0101


	//----- nvinfo : EIATTR_VRC_CTA_INIT_COUNT
	.align		4
        /*0014*/ 	.byte	0x02, 0x4a
	.zero		1
	.zero		1


	//----- nvinfo : EIATTR_EXIT_INSTR_OFFSETS
	.align		4
        /*0018*/ 	.byte	0x04, 0x1c
        /*001a*/ 	.short	(.L_67 - .L_66)


	//   ....[0]....
.L_66:
        /*001c*/ 	.word	0x00000110


	//----- nvinfo : EIATTR_SW_WAR
	.align		4
.L_67:
        /*0020*/ 	.byte	0x04, 0x36
        /*0022*/ 	.short	(.L_69 - .L_68)
.L_68:
        /*0024*/ 	.word	0x00000008
.L_69:


//--------------------- .nv.info._Z18init_grid_negativev --------------------------
	.section	.nv.info._Z18init_grid_negativev,"",@"SHT_CUDA_INFO"
	.sectionflags	@""
	.align	4


	//----- nvinfo : EIATTR_CUDA_API_VERSION
	.align		4
        /*0000*/ 	.byte	0x04, 0x37
        /*0002*/ 	.short	(.L_71 - .L_70)
.L_70:
        /*0004*/ 	.word	0x00000082


	//----- nvinfo : EIATTR_SPARSE_MMA_MASK
	.align		4
.L_71:
        /*0008*/ 	.byte	0x03, 0x50
        /*000a*/ 	.short	0x0000


	//----- nvinfo : EIATTR_MAXREG_COUNT
	.align		4
        /*000c*/ 	.byte	0x03, 0x1b
        /*000e*/ 	.short	0x00ff


	//----- nvinfo : EIATTR_MERCURY_ISA_VERSION
	.align		4
        /*0010*/ 	.byte	0x03, 0x5f
        /*0012*/ 	.short	0x0101


	//----- nvinfo : EIATTR_VRC_CTA_INIT_COUNT
	.align		4
        /*0014*/ 	.byte	0x02, 0x4a
	.zero		1
	.zero		1


	//----- nvinfo : EIATTR_EXIT_INSTR_OFFSETS
	.align		4
        /*0018*/ 	.byte	0x04, 0x1c
        /*001a*/ 	.short	(.L_73 - .L_72)


	//   ....[0]....
.L_72:
        /*001c*/ 	.word	0x000000f0


	//----- nvinfo : EIATTR_SW_WAR
	.align		4
.L_73:
        /*0020*/ 	.byte	0x04, 0x36
        /*0022*/ 	.short	(.L_75 - .L_74)
.L_74:
        /*0024*/ 	.word	0x00000008
.L_75:


//--------------------- .nv.callgraph             --------------------------
	.section	.nv.callgraph,"",@"SHT_CUDA_CALLGRAPH"
	.align	4
	.sectionentsize	8
	.align		4
        /*0000*/ 	.word	0x00000000
	.align		4
        /*0004*/ 	.word	0xffffffff
	.align		4
        /*0008*/ 	.word	0x00000000
	.align		4
        /*000c*/ 	.word	0xfffffffe
	.align		4
        /*0010*/ 	.word	0x00000000
	.align		4
        /*0014*/ 	.word	0xfffffffd
	.align		4
        /*0018*/ 	.word	0x00000000
	.align		4
        /*001c*/ 	.word	0xfffffffc


//--------------------- .nv.constant4             --------------------------
	.section	.nv.constant4,"a",@progbits
	.align	8
	.align		8
.nv.constant4:
        /*0000*/ 	.dword	grid
	.align		8
        /*0008*/ 	.dword	border_left
	.align		8
        /*0010*/ 	.dword	border_right
	.align		8
        /*0018*/ 	.dword	border_top
	.align		8
        /*0020*/ 	.dword	border_bottom
	.align		8
        /*0028*/ 	.dword	__cudart_i2opi_f


//--------------------- .nv.constant3             --------------------------
	.section	.nv.constant3,"a",@progbits
	.align	8
.nv.constant3:
	.type		circle_indices,@object
	.size		circle_indices,(circle_indices_length - circle_indices)
circle_indices:
	.zero		8
	.type		circle_indices_length,@object
	.size		circle_indices_length,(.L_2 - circle_indices_length)
circle_indices_length:
	.zero		4
.L_2:


//--------------------- .text._Z13particle_stepP8Particlei --------------------------
	.section	.text._Z13particle_stepP8Particlei,"ax",@progbits
	.align	128
        .global         _Z13particle_stepP8Particlei
        .type           _Z13particle_stepP8Particlei,@function
        .size           _Z13particle_stepP8Particlei,(.L_x_273 - _Z13particle_stepP8Particlei)
        .other          _Z13particle_stepP8Particlei,@"STO_CUDA_ENTRY STV_DEFAULT"
_Z13particle_stepP8Particlei:
.text._Z13particle_stepP8Particlei:
[----:B------:R-:W0:Y:S01]  /*0000*/  LDC R1, c[0x0][0x37c] ;  /* 0x0000df00ff017b82 */ /* 0x000e220000000800 */
[----:B------:R-:W1:Y:S07]  /*0010*/  S2R R0, SR_TID.X ;  /* 0x0000000000007919 */ /* 0x000e6e0000002100 */
[----:B------:R-:W1:Y:S01]  /*0020*/  S2UR UR4, SR_CTAID.X ;  /* 0x00000000000479c3 */ /* 0x000e620000002500 */
[----:B------:R-:W2:Y:S01]  /*0030*/  LDCU.64 UR6, c[0x0][0x358] ;  /* 0x00006b00ff0677ac */ /* 0x000ea20008000a00 */
[----:B0-----:R-:W-:-:S06]  /*0040*/  VIADD R1, R1, 0xffffffe0 ;  /* 0xffffffe001017836 */ /* 0x001fcc0000000000 */
[----:B------:R-:W1:Y:S08]  /*0050*/  LDC R3, c[0x0][0x360] ;  /* 0x0000d800ff037b82 */ /* 0x000e700000000800 */
[----:B------:R-:W0:Y:S01]  /*0060*/  LDC.64 R14, c[0x0][0x380] ;  /* 0x0000e000ff0e7b82 */ /* 0x000e220000000a00 */
[----:B-1----:R-:W-:-:S04]  /*0070*/  IMAD R3, R3, UR4, R0 ;  /* 0x0000000403037c24 */ /* 0x002fc8000f8e0200 */
[----:B0-----:R-:W-:-:S05]  /*0080*/  IMAD.WIDE R14, R3, 0x14, R14 ;  /* 0x00000014030e7825 */ /* 0x001fca00078e020e */
[----:B--2---:R-:W2:Y:S04]  /*0090*/  LDG.E R2, desc[UR6][R14.64+0xc] ;  /* 0x00000c060e027981 */ /* 0x004ea8000c1e1900 */
[----:B------:R-:W2:Y:S04]  /*00a0*/  LDG.E R5, desc[UR6][R14.64+0x4] ;  /* 0x000004060e057981 */ /* 0x000ea8000c1e1900 */
[----:B------:R-:W3:Y:S04]  /*00b0*/  LDG.E R0, desc[UR6][R14.64+0x8] ;  /* 0x000008060e007981 */ /* 0x000ee8000c1e1900 */
[----:B------:R-:W3:Y:S01]  /*00c0*/  LDG.E R3, desc[UR6][R14.64] ;  /* 0x000000060e037981 */ /* 0x000ee2000c1e1900 */
[----:B------:R-:W-:Y:S01]  /*00d0*/  BSSY.RECONVERGENT B0, `(.L_x_0) ;  /* 0x000001c000007945 */ /* 0x000fe20003800200 */
[----:B--2---:R-:W-:-:S04]  /*00e0*/  FADD R7, R2, R5 ;  /* 0x0000000502077221 */ /* 0x004fc80000000000 */
[----:B------:R-:W-:Y:S01]  /*00f0*/  FADD R4, R7, -2 ;  /* 0xc000000007047421 */ /* 0x000fe20000000000 */
[----:B------:R0:W-:Y:S01]  /*0100*/  STG.E desc[UR6][R14.64+0x4], R7 ;  /* 0x000004070e007986 */ /* 0x0001e2000c101906 */
[----:B------:R-:W-:Y:S02]  /*0110*/  IMAD.MOV.U32 R5, RZ, RZ, R7 ;  /* 0x000000ffff057224 */ /* 0x000fe400078e0007 */
[----:B---3--:R-:W-:Y:S01]  /*0120*/  FADD R3, R0, R3 ;  /* 0x0000000300037221 */ /* 0x008fe20000000000 */
[----:B------:R-:W-:-:S03]  /*0130*/  FSETP.GTU.AND P1, PT, R4, RZ, PT ;  /* 0x000000ff0400720b */ /* 0x000fc60003f2c000 */
[----:B------:R-:W-:Y:S01]  /*0140*/  FADD R4, R3, -2 ;  /* 0xc000000003047421 */ /* 0x000fe20000000000 */
[----:B------:R0:W-:Y:S04]  /*0150*/  STG.E desc[UR6][R14.64], R3 ;  /* 0x000000030e007986 */ /* 0x0001e8000c101906 */
[----:B------:R-:W-:Y:S01]  /*0160*/  FSETP.GTU.AND P0, PT, R4, RZ, PT ;  /* 0x000000ff0400720b */ /* 0x000fe20003f0c000 */
[----:B------:R-:W-:-:S04]  /*0170*/  IMAD.MOV.U32 R4, RZ, RZ, R3 ;  /* 0x000000ffff047224 */ /* 0x000fc800078e0003 */
[----:B------:R-:W-:Y:S02]  /*0180*/  @!P1 IMAD.MOV.U32 R17, RZ, RZ, 0x4000a3d7 ;  /* 0x4000a3d7ff119424 */ /* 0x000fe400078e00ff */
[----:B------:R-:W-:-:S03]  /*0190*/  @!P1 FADD R13, -R2, -RZ ;  /* 0x800000ff020d9221 */ /* 0x000fc60000000100 */
[----:B------:R0:W-:Y:S03]  /*01a0*/  @!P1 STG.E desc[UR6][R14.64+0x4], R17 ;  /* 0x000004110e009986 */ /* 0x0001e6000c101906 */
[----:B------:R-:W-:Y:S01]  /*01b0*/  @!P0 MOV R9, 0x4000a3d7 ;  /* 0x4000a3d700098802 */ /* 0x000fe20000000f00 */
[----:B------:R-:W-:Y:S01]  /*01c0*/  @!P0 FADD R11, -R0, -RZ ;  /* 0x800000ff000b8221 */ /* 0x000fe20000000100 */
[----:B------:R0:W-:Y:S01]  /*01d0*/  @!P1 STG.E desc[UR6][R14.64+0xc], R13 ;  /* 0x00000c0d0e009986 */ /* 0x0001e2000c101906 */
[----:B------:R-:W-:-:S03]  /*01e0*/  @!P0 MOV R4, 0x4000a3d7 ;  /* 0x4000a3d700048802 */ /* 0x000fc60000000f00 */
[----:B------:R0:W-:Y:S04]  /*01f0*/  @!P0 STG.E desc[UR6][R14.64], R9 ;  /* 0x000000090e008986 */ /* 0x0001e8000c101906 */
[----:B------:R0:W-:Y:S01]  /*0200*/  @!P0 STG.E desc[UR6][R14.64+0x8], R11 ;  /* 0x0000080b0e008986 */ /* 0x0001e2000c101906 */
[----:B------:R-:W-:Y:S05]  /*0210*/  @!P0 BRA `(.L_x_1) ;  /* 0x00000000001c8947 */ /* 0x000fea0003800000 */
[----:B0-----:R-:W-:-:S05]  /*0220*/  FADD R3, R3, 2 ;  /* 0x4000000003037421 */ /* 0x001fca0000000000 */
[----:B------:R-:W-:-:S13]  /*0230*/  FSETP.GE.AND P0, PT, R3, 8192, PT ;  /* 0x460000000300780b */ /* 0x000fda0003f06000 */
[----:B------:R-:W-:Y:S01]  /*0240*/  @P0 FADD R9, -R0, -RZ ;  /* 0x800000ff00090221 */ /* 0x000fe20000000100 */
[----:B------:R-:W-:Y:S02]  /*0250*/  @P0 IMAD.MOV.U32 R3, RZ, RZ, 0x45ffefec ;  /* 0x45ffefecff030424 */ /* 0x000fe400078e00ff */
[----:B------:R-:W-:Y:S02]  /*0260*/  @P0 IMAD.MOV.U32 R4, RZ, RZ, 0x45ffefec ;  /* 0x45ffefecff040424 */ /* 0x000fe400078e00ff */
[----:B------:R1:W-:Y:S04]  /*0270*/  @P0 STG.E desc[UR6][R14.64+0x8], R9 ;  /* 0x000008090e000986 */ /* 0x0003e8000c101906 */
[----:B------:R1:W-:Y:S02]  /*0280*/  @P0 STG.E desc[UR6][R14.64], R3 ;  /* 0x000000030e000986 */ /* 0x0003e4000c101906 */
.L_x_1:
[----:B------:R-:W-:Y:S05]  /*0290*/  BSYNC.RECONVERGENT B0 ;  /* 0x0000000000007941 */ /* 0x000fea0003800200 */
.L_x_0:
[----:B------:R-:W-:Y:S01]  /*02a0*/  BSSY.RECONVERGENT B0, `(.L_x_2) ;  /* 0x000000a000007945 */ /* 0x000fe20003800200 */
[----:B------:R-:W-:-:S03]  /*02b0*/  @!P1 MOV R5, 0x4000a3d7 ;  /* 0x4000a3d700059802 */ /* 0x000fc60000000f00 */
[----:B------:R-:W-:Y:S05]  /*02c0*/  @!P1 BRA `(.L_x_3) ;  /* 0x00000000001c9947 */ /* 0x000fea0003800000 */
[----:B------:R-:W-:-:S05]  /*02d0*/  FADD R0, R7, 2 ;  /* 0x4000000007007421 */ /* 0x000fca0000000000 */
[----:B------:R-:W-:-:S13]  /*02e0*/  FSETP.GE.AND P0, PT, R0, 8192, PT ;  /* 0x460000000000780b */ /* 0x000fda0003f06000 */
[----:B0-----:R-:W-:Y:S01]  /*02f0*/  @P0 FADD R7, -R2, -RZ ;  /* 0x800000ff02070221 */ /* 0x001fe20000000100 */
[----:B-1----:R-:W-:Y:S02]  /*0300*/  @P0 IMAD.MOV.U32 R3, RZ, RZ, 0x45ffefec ;  /* 0x45ffefecff030424 */ /* 0x002fe400078e00ff */
[----:B------:R-:W-:Y:S02]  /*0310*/  @P0 IMAD.MOV.U32 R5, RZ, RZ, 0x45ffefec ;  /* 0x45ffefecff050424 */ /* 0x000fe400078e00ff */
[----:B------:R2:W-:Y:S04]  /*0320*/  @P0 STG.E desc[UR6][R14.64+0xc], R7 ;  /* 0x00000c070e000986 */ /* 0x0005e8000c101906 */
[----:B------:R2:W-:Y:S02]  /*0330*/  @P0 STG.E desc[UR6][R14.64+0x4], R3 ;  /* 0x000004030e000986 */ /* 0x0005e4000c101906 */
.L_x_3:
[----:B------:R-:W-:Y:S05]  /*0340*/  BSYNC.RECONVERGENT B0 ;  /* 0x0000000000007941 */ /* 0x000fea0003800200 */
.L_x_2:
[C---:B------:R-:W-:Y:S01]  /*0350*/  FSETP.GEU.AND P0, PT, |R4|.reuse, 1, PT ;  /* 0x3f8000000400780b */ /* 0x040fe20003f0e200 */
[----:B------:R-:W-:Y:S01]  /*0360*/  BSSY.RECONVERGENT B0, `(.L_x_4) ;  /* 0x0000033000007945 */ /* 0x000fe20003800200 */
[----:B012---:R-:W-:-:S11]  /*0370*/  FADD R3, |R4|, -RZ ;  /* 0x800000ff04037221 */ /* 0x007fd60000000200 */
[----:B------:R-:W-:Y:S05]  /*0380*/  @!P0 BRA `(.L_x_5) ;  /* 0x0000000000c08947 */ /* 0x000fea0003800000 */
[----:B------:R-:W-:-:S13]  /*0390*/  FSETP.GTU.AND P0, PT, |R4|, 8388608, PT ;  /* 0x4b0000000400780b */ /* 0x000fda0003f0c200 */
[----:B------:R-:W-:Y:S05]  /*03a0*/  @P0 BRA `(.L_x_6) ;  /* 0x0000000000540947 */ /* 0x000fea0003800000 */
[----:B------:R-:W0:Y:S01]  /*03b0*/  FRND.TRUNC R7, |R4| ;  /* 0x4000000400077307 */ /* 0x000e22000020d000 */
[----:B------:R-:W-:Y:S01]  /*03c0*/  BSSY.RECONVERGENT B1, `(.L_x_7) ;  /* 0x0000011000017945 */ /* 0x000fe20003800200 */
[----:B0-----:R-:W-:Y:S01]  /*03d0*/  FADD R0, |R4|, -R7 ;  /* 0x8000000704007221 */ /* 0x001fe20000000200 */
[----:B------:R-:W-:-:S04]  /*03e0*/  MOV R3, R7 ;  /* 0x0000000700037202 */ /* 0x000fc80000000f00 */
[----:B------:R-:W-:-:S13]  /*03f0*/  ISETP.GE.U32.AND P0, PT, R0, 0x3f800000, PT ;  /* 0x3f8000000000780c */ /* 0x000fda0003f06070 */
[----:B------:R-:W-:Y:S05]  /*0400*/  @!P0 BRA `(.L_x_8) ;  /* 0x0000000000308947 */ /* 0x000fea0003800000 */
[----:B------:R-:W-:-:S04]  /*0410*/  ISETP.GE.U32.AND P0, PT, R0, -0x7fffffff, PT ;  /* 0x800000010000780c */ /* 0x000fc80003f06070 */
[----:B------:R-:W-:-:S09]  /*0420*/  FSETP.GEU.OR P1, PT, R0, -1, !P0 ;  /* 0xbf8000000000780b */ /* 0x000fd2000472e400 */
[----:B------:R-:W-:-:S04]  /*0430*/  @P0 FADD R3, R7, -1 ;  /* 0xbf80000007030421 */ /* 0x000fc80000000000 */
[----:B------:R-:W-:Y:S01]  /*0440*/  @!P1 FADD R3, R3, -1 ;  /* 0xbf80000003039421 */ /* 0x000fe20000000000 */
[----:B------:R-:W-:Y:S06]  /*0450*/  @P0 BRA `(.L_x_8) ;  /* 0x00000000001c0947 */ /* 0x000fec0003800000 */
[----:B------:R-:W-:Y:S01]  /*0460*/  FSETP.GE.AND P0, PT, R0, 2, PT ;  /* 0x400000000000780b */ /* 0x000fe20003f06000 */
[----:B------:R-:W-:-:S12]  /*0470*/  FADD R3, R7, 1 ;  /* 0x3f80000007037421 */ /* 0x000fd80000000000 */
[----:B------:R-:W-:-:S05]  /*0480*/  @P0 FADD R0, R0, -3 ;  /* 0xc040000000000421 */ /* 0x000fca0000000000 */
[----:B------:R-:W-:Y:S01]  /*0490*/  FSETP.GE.AND P1, PT, R0, RZ, P0 ;  /* 0x000000ff0000720b */ /* 0x000fe20000726000 */
[----:B------:R-:W-:-:S12]  /*04a0*/  @P0 FADD R0, R3, 1 ;  /* 0x3f80000003000421 */ /* 0x000fd80000000000 */
[----:B------:R-:W-:-:S04]  /*04b0*/  @P1 FADD R0, R0, 1 ;  /* 0x3f80000000001421 */ /* 0x000fc80000000000 */
[----:B------:R-:W-:-:S07]  /*04c0*/  @P0 IMAD.MOV.U32 R3, RZ, RZ, R0 ;  /* 0x000000ffff030224 */ /* 0x000fce00078e0000 */
.L_x_8:
[----:B------:R-:W-:Y:S05]  /*04d0*/  BSYNC.RECONVERGENT B1 ;  /* 0x0000000000017941 */ /* 0x000fea0003800200 */
.L_x_7:
[----:B------:R-:W-:Y:S01]  /*04e0*/  FADD R3, |R4|, -R3 ;  /* 0x8000000304037221 */ /* 0x000fe20000000200 */
[----:B------:R-:W-:Y:S06]  /*04f0*/  BRA `(.L_x_5) ;  /* 0x0000000000647947 */ /* 0x000fec0003800000 */
.L_x_6:
[C---:B------:R-:W-:Y:S01]  /*0500*/  LOP3.LUT R0, R3.reuse, 0xff800000, RZ, 0xc0, !PT ;  /* 0xff80000003007812 */ /* 0x040fe200078ec0ff */
[----:B------:R-:W-:Y:S01]  /*0510*/  BSSY.RECONVERGENT B1, `(.L_x_9) ;  /* 0x0000015000017945 */ /* 0x000fe20003800200 */
[C---:B------:R-:W-:Y:S02]  /*0520*/  ISETP.GT.U32.AND P0, PT, R3.reuse, 0x7f7fffff, PT ;  /* 0x7f7fffff0300780c */ /* 0x040fe40003f04070 */
[----:B------:R-:W-:Y:S01]  /*0530*/  MOV R8, 0x7fffffff ;  /* 0x7fffffff00087802 */ /* 0x000fe20000000f00 */
[----:B------:R-:W-:Y:S01]  /*0540*/  VIADD R2, R0, 0xc0800000 ;  /* 0xc080000000027836 */ /* 0x000fe20000000000 */
[----:B------:R-:W-:Y:S02]  /*0550*/  LOP3.LUT R0, R3, 0x7fffff, RZ, 0xc0, !PT ;  /* 0x007fffff03007812 */ /* 0x000fe400078ec0ff */
[----:B------:R-:W-:Y:S02]  /*0560*/  FSEL R8, R8, 8388608, P0 ;  /* 0x4b00000008087808 */ /* 0x000fe40000000000 */
[----:B------:R-:W-:-:S02]  /*0570*/  ISETP.NE.AND P1, PT, R2, RZ, PT ;  /* 0x000000ff0200720c */ /* 0x000fc40003f25270 */
[----:B------:R-:W-:-:S11]  /*0580*/  LOP3.LUT R0, R0, 0x3f800000, RZ, 0xfc, !PT ;  /* 0x3f80000000007812 */ /* 0x000fd600078efcff */
[----:B------:R-:W-:Y:S05]  /*0590*/  @!P1 BRA `(.L_x_10) ;  /* 0x0000000000309947 */ /* 0x000fea0003800000 */
.L_x_11:
[----:B------:R-:W-:-:S05]  /*05a0*/  VIMNMX.U32 R3, PT, PT, R2, 0xb800000, PT ;  /* 0x0b80000002037848 */ /* 0x000fca0003fe0000 */
[----:B------:R-:W-:Y:S02]  /*05b0*/  IMAD.IADD R0, R3, 0x1, R0 ;  /* 0x0000000103007824 */ /* 0x000fe400078e0200 */
[----:B------:R-:W-:Y:S02]  /*05c0*/  IMAD.IADD R2, R2, 0x1, -R3 ;  /* 0x0000000102027824 */ /* 0x000fe400078e0a03 */
[----:B------:R-:W-:-:S03]  /*05d0*/  FADD R7, R0, -R0 ;  /* 0x8000000000077221 */ /* 0x000fc60000000000 */
[----:B------:R-:W-:Y:S01]  /*05e0*/  ISETP.NE.AND P1, PT, R2, RZ, PT ;  /* 0x000000ff0200720c */ /* 0x000fe20003f25270 */
[----:B------:R-:W-:-:S04]  /*05f0*/  FADD R7, R0, R7 ;  /* 0x0000000700077221 */ /* 0x000fc80000000000 */
[----:B------:R-:W-:-:S04]  /*0600*/  FADD R6, R0, -R7 ;  /* 0x8000000700067221 */ /* 0x000fc80000000000 */
[----:B------:R-:W-:-:S04]  /*0610*/  FFMA.RZ R6, R6, 1, R7 ;  /* 0x3f80000006067823 */ /* 0x000fc8000000c007 */
[----:B------:R-:W0:Y:S02]  /*0620*/  FRND.TRUNC R7, R6 ;  /* 0x0000000600077307 */ /* 0x000e24000020d000 */
[----:B0-----:R-:W-:-:S05]  /*0630*/  FADD R0, R0, -R7 ;  /* 0x8000000700007221 */ /* 0x001fca0000000000 */
[----:B------:R-:W-:-:S13]  /*0640*/  ISETP.NE.AND P0, PT, R0, RZ, PT ;  /* 0x000000ff0000720c */ /* 0x000fda0003f05270 */
[----:B------:R-:W-:Y:S05]  /*0650*/  @P0 BRA P1, `(.L_x_11) ;  /* 0xfffffffc00d00947 */ /* 0x000fea000083ffff */
.L_x_10:
[----:B------:R-:W-:Y:S05]  /*0660*/  BSYNC.RECONVERGENT B1 ;  /* 0x0000000000017941 */ /* 0x000fea0003800200 */
.L_x_9:
[----:B------:R-:W-:-:S04]  /*0670*/  FMUL R3, R0, 1.1920928955078125e-07 ;  /* 0x3400000000037820 */ /* 0x000fc80000400000 */
[----:B------:R-:W-:-:S07]  /*0680*/  FMUL R3, R8, R3 ;  /* 0x0000000308037220 */ /* 0x000fce0000400000 */
.L_x_5:
[----:B------:R-:W-:Y:S05]  /*0690*/  BSYNC.RECONVERGENT B0 ;  /* 0x0000000000007941 */ /* 0x000fea0003800200 */
.L_x_4:
[----:B------:R-:W-:Y:S01]  /*06a0*/  FSETP.GEU.AND P1, PT, |R5|, 1, PT ;  /* 0x3f8000000500780b */ /* 0x000fe20003f2e200 */
[----:B------:R-:W-:Y:S01]  /*06b0*/  BSSY.RECONVERGENT B0, `(.L_x_12) ;  /* 0x0000036000007945 */ /* 0x000fe20003800200 */
[----:B------:R-:W-:Y:S01]  /*06c0*/  FSETP.NAN.AND P0, PT, |R3|, |R3|, PT ;  /* 0x400000030300720b */ /* 0x000fe20003f08200 */
[----:B------:R-:W-:Y:S01]  /*06d0*/  FADD R0, |R5|, -RZ ;  /* 0x800000ff05007221 */ /* 0x000fe20000000200 */
[----:B------:R-:W-:-:S04]  /*06e0*/  LOP3.LUT R6, R3, 0x80000000, R4, 0xb8, !PT ;  /* 0x8000000003067812 */ /* 0x000fc800078eb804 */
[----:B------:R-:W-:-:S05]  /*06f0*/  FSEL R6, R3, R6, P0 ;  /* 0x0000000603067208 */ /* 0x000fca0000000000 */
        /* <DEDUP_REMOVED lines=14> */
[----:B------:R-:W-:-:S13]  /*07e0*/  FSETP.GE.AND P0, PT, R3, 2, PT ;  /* 0x400000000300780b */ /* 0x000fda0003f06000 */
[----:B------:R-:W-:-:S05]  /*07f0*/  @P0 FADD R0, R3, -3 ;  /* 0xc040000003000421 */ /* 0x000fca0000000000 */
[----:B------:R-:W-:Y:S01]  /*0800*/  FSETP.GE.AND P1, PT, R0, RZ, P0 ;  /* 0x000000ff0000720b */ /* 0x000fe20000726000 */
[----:B------:R-:W-:-:S04]  /*0810*/  FADD R0, R2, 1 ;  /* 0x3f80000002007421 */ /* 0x000fc80000000000 */
[----:B------:R-:W-:-:S08]  /*0820*/  @P0 FADD R2, R0, 1 ;  /* 0x3f80000000020421 */ /* 0x000fd00000000000 */
[----:B------:R-:W-:-:S04]  /*0830*/  @P1 FADD R2, R2, 1 ;  /* 0x3f80000002021421 */ /* 0x000fc80000000000 */
[----:B------:R-:W-:-:S07]  /*0840*/  @P0 IMAD.MOV.U32 R0, RZ, RZ, R2 ;  /* 0x000000ffff000224 */ /* 0x000fce00078e0002 */
.L_x_16:
[----:B------:R-:W-:Y:S05]  /*0850*/  BSYNC.RECONVERGENT B1 ;  /* 0x0000000000017941 */ /* 0x000fea0003800200 */
.L_x_15:
[----:B------:R-:W-:Y:S01]  /*0860*/  FADD R0, |R5|, -R0 ;  /* 0x8000000005007221 */ /* 0x000fe20000000200 */
[----:B------:R-:W-:Y:S06]  /*0870*/  BRA `(.L_x_13) ;  /* 0x0000000000647947 */ /* 0x000fec0003800000 */
.L_x_14:
[C---:B------:R-:W-:Y:S01]  /*0880*/  LOP3.LUT R2, R0.reuse, 0xff800000, RZ, 0xc0, !PT ;  /* 0xff80000000027812 */ /* 0x040fe200078ec0ff */
[----:B------:R-:W-:Y:S01]  /*0890*/  BSSY.RECONVERGENT B1, `(.L_x_17) ;  /* 0x0000015000017945 */ /* 0x000fe20003800200 */
[----:B------:R-:W-:Y:S02]  /*08a0*/  ISETP.GT.U32.AND P0, PT, R0, 0x7f7fffff, PT ;  /* 0x7f7fffff0000780c */ /* 0x000fe40003f04070 */
[----:B------:R-:W-:Y:S01]  /*08b0*/  MOV R9, 0x7fffffff ;  /* 0x7fffffff00097802 */ /* 0x000fe20000000f00 */
[----:B------:R-:W-:Y:S01]  /*08c0*/  VIADD R3, R2, 0xc0800000 ;  /* 0xc080000002037836 */ /* 0x000fe20000000000 */
[----:B------:R-:W-:Y:S02]  /*08d0*/  LOP3.LUT R2, R0, 0x7fffff, RZ, 0xc0, !PT ;  /* 0x007fffff00027812 */ /* 0x000fe400078ec0ff */
[----:B------:R-:W-:Y:S02]  /*08e0*/  FSEL R9, R9, 8388608, P0 ;  /* 0x4b00000009097808 */ /* 0x000fe40000000000 */
[----:B------:R-:W-:-:S02]  /*08f0*/  ISETP.NE.AND P1, PT, R3, RZ, PT ;  /* 0x000000ff0300720c */ /* 0x000fc40003f25270 */
[----:B------:R-:W-:-:S11]  /*0900*/  LOP3.LUT R2, R2, 0x3f800000, RZ, 0xfc, !PT ;  /* 0x3f80000002027812 */ /* 0x000fd600078efcff */
[----:B------:R-:W-:Y:S05]  /*0910*/  @!P1 BRA `(.L_x_18) ;  /* 0x0000000000309947 */ /* 0x000fea0003800000 */
.L_x_19:
        /* <DEDUP_REMOVED lines=12> */
.L_x_18:
[----:B------:R-:W-:Y:S05]  /*09e0*/  BSYNC.RECONVERGENT B1 ;  /* 0x0000000000017941 */ /* 0x000fea0003800200 */
.L_x_17:
[----:B------:R-:W-:-:S04]  /*09f0*/  FMUL R2, R2, 1.1920928955078125e-07 ;  /* 0x3400000002027820 */ /* 0x000fc80000400000 */
[----:B------:R-:W-:-:S07]  /*0a00*/  FMUL R0, R9, R2 ;  /* 0x0000000209007220 */ /* 0x000fce0000400000 */
.L_x_13:
[----:B------:R-:W-:Y:S05]  /*0a10*/  BSYNC.RECONVERGENT B0 ;  /* 0x0000000000007941 */ /* 0x000fea0003800200 */
.L_x_12:
[----:B------:R-:W-:Y:S01]  /*0a20*/  FSETP.NAN.AND P0, PT, |R0|, |R0|, PT ;  /* 0x400000000000720b */ /* 0x000fe20003f08200 */
[----:B------:R-:W-:Y:S01]  /*0a30*/  FADD R21, R6, 2 ;  /* 0x4000000006157421 */ /* 0x000fe20000000000 */
[C---:B------:R-:W-:Y:S01]  /*0a40*/  LOP3.LUT R7, R0.reuse, 0x80000000, R5, 0xb8, !PT ;  /* 0x8000000000077812 */ /* 0x040fe200078eb805 */
[----:B------:R-:W-:Y:S04]  /*0a50*/  BSSY.RECONVERGENT B3, `(.L_x_20) ;  /* 0x0000363000037945 */ /* 0x000fe80003800200 */
[----:B------:R-:W-:Y:S01]  /*0a60*/  BSSY.RELIABLE B0, `(.L_x_21) ;  /* 0x0000058000007945 */ /* 0x000fe20003800100 */
[----:B------:R-:W-:Y:S01]  /*0a70*/  HFMA2 R10, -RZ, RZ, 14.1875, -0.0015869140625 ;  /* 0x4b189680ff0a7431 */ /* 0x000fe200000001ff */
[----:B------:R-:W-:Y:S01]  /*0a80*/  FSEL R7, R0, R7, P0 ;  /* 0x0000000700077208 */ /* 0x000fe20000000000 */
[----:B------:R-:W-:-:S04]  /*0a90*/  FMUL R0, R21, R21 ;  /* 0x0000001515007220 */ /* 0x000fc80000400000 */
[----:B------:R-:W-:-:S04]  /*0aa0*/  FADD R8, R7, 2 ;  /* 0x4000000007087421 */ /* 0x000fc80000000000 */
[----:B------:R-:W-:-:S04]  /*0ab0*/  FMUL R9, R8, R8 ;  /* 0x0000000808097220 */ /* 0x000fc80000400000 */
[----:B------:R-:W-:-:S05]  /*0ac0*/  FADD R2, R0, R9 ;  /* 0x0000000900027221 */ /* 0x000fca0000000000 */
[----:B------:R-:W-:-:S13]  /*0ad0*/  FSETP.GEU.AND P0, PT, R2, 4, PT ;  /* 0x408000000200780b */ /* 0x000fda0003f0e000 */
[----:B------:R-:W-:Y:S05]  /*0ae0*/  @P0 BRA `(.L_x_22) ;  /* 0x0000000000300947 */ /* 0x000fea0003800000 */
[----:B------:R-:W0:Y:S01]  /*0af0*/  LDCU.64 UR4, c[0x4][URZ] ;  /* 0x01000000ff0477ac */ /* 0x000e220008000a00 */
[----:B------:R-:W-:Y:S01]  /*0b00*/  FADD R11, R5, -R8 ;  /* 0x80000008050b7221 */ /* 0x000fe20000000000 */
[----:B------:R-:W-:-:S04]  /*0b10*/  FADD R16, R4, -R21 ;  /* 0x8000001504107221 */ /* 0x000fc80000000000 */
[----:B------:R-:W-:Y:S08]  /*0b20*/  F2I.TRUNC.NTZ R17, R16 ;  /* 0x0000001000117305 */ /* 0x000ff0000020f100 */
[----:B------:R-:W1:Y:S01]  /*0b30*/  F2I.TRUNC.NTZ R11, R11 ;  /* 0x0000000b000b7305 */ /* 0x000e62000020f100 */
[----:B0-----:R-:W-:Y:S02]  /*0b40*/  IMAD.U32 R2, RZ, RZ, UR4 ;  /* 0x00000004ff027e24 */ /* 0x001fe4000f8e00ff */
[----:B------:R-:W-:-:S02]  /*0b50*/  IMAD.U32 R3, RZ, RZ, UR5 ;  /* 0x00000005ff037e24 */ /* 0x000fc4000f8e00ff */
[----:B-1----:R-:W-:-:S04]  /*0b60*/  IMAD.WIDE R12, R11, 0x8000, R2 ;  /* 0x000080000b0c7825 */ /* 0x002fc800078e0202 */
[----:B------:R-:W-:-:S06]  /*0b70*/  IMAD.WIDE R12, R17, 0x4, R12 ;  /* 0x00000004110c7825 */ /* 0x000fcc00078e020c */
[----:B------:R-:W2:Y:S02]  /*0b80*/  LDG.E R12, desc[UR6][R12.64] ;  /* 0x000000060c0c7981 */ /* 0x000ea4000c1e1900 */
[----:B--2---:R-:W-:-:S13]  /*0b90*/  ISETP.GE.AND P0, PT, R12, RZ, PT ;  /* 0x000000ff0c00720c */ /* 0x004fda0003f06270 */
[----:B------:R-:W-:Y:S05]  /*0ba0*/  @P0 BRA `(.L_x_23) ;  /* 0x00000004000c0947 */ /* 0x000fea0003800000 */
.L_x_22:
[----:B------:R-:W-:-:S04]  /*0bb0*/  FADD R11, R7, 1 ;  /* 0x3f800000070b7421 */ /* 0x000fc80000000000 */
[----:B------:R-:W-:-:S05]  /*0bc0*/  FFMA R2, R11, R11, R0 ;  /* 0x0000000b0b027223 */ /* 0x000fca0000000000 */
[----:B------:R-:W-:-:S13]  /*0bd0*/  FSETP.GEU.AND P0, PT, R2, 4, PT ;  /* 0x408000000200780b */ /* 0x000fda0003f0e000 */
[----:B------:R-:W-:Y:S05]  /*0be0*/  @P0 BRA `(.L_x_24) ;  /* 0x0000000000300947 */ /* 0x000fea0003800000 */
[----:B------:R-:W0:Y:S01]  /*0bf0*/  LDCU.64 UR4, c[0x4][URZ] ;  /* 0x01000000ff0477ac */ /* 0x000e220008000a00 */
[----:B------:R-:W-:Y:S01]  /*0c00*/  FADD R11, R5, -R11 ;  /* 0x8000000b050b7221 */ /* 0x000fe20000000000 */
[----:B------:R-:W-:-:S04]  /*0c10*/  FADD R16, R4, -R21 ;  /* 0x8000001504107221 */ /* 0x000fc80000000000 */
[----:B------:R-:W-:Y:S08]  /*0c20*/  F2I.TRUNC.NTZ R17, R16 ;  /* 0x0000001000117305 */ /* 0x000ff0000020f100 */
[----:B------:R-:W1:Y:S01]  /*0c30*/  F2I.TRUNC.NTZ R11, R11 ;  /* 0x0000000b000b7305 */ /* 0x000e62000020f100 */
[----:B0-----:R-:W-:Y:S01]  /*0c40*/  MOV R2, UR4 ;  /* 0x0000000400027c02 */ /* 0x001fe20008000f00 */
[----:B------:R-:W-:-:S04]  /*0c50*/  IMAD.U32 R3, RZ, RZ, UR5 ;  /* 0x00000005ff037e24 */ /* 0x000fc8000f8e00ff */
[----:B-1----:R-:W-:-:S04]  /*0c60*/  IMAD.WIDE R12, R11, 0x8000, R2 ;  /* 0x000080000b0c7825 */ /* 0x002fc800078e0202 */
[----:B------:R-:W-:-:S06]  /*0c70*/  IMAD.WIDE R12, R17, 0x4, R12 ;  /* 0x00000004110c7825 */ /* 0x000fcc00078e020c */
[----:B------:R-:W2:Y:S02]  /*0c80*/  LDG.E R12, desc[UR6][R12.64] ;  /* 0x000000060c0c7981 */ /* 0x000ea4000c1e1900 */
[----:B--2---:R-:W-:-:S13]  /*0c90*/  ISETP.GT.AND P0, PT, R12, -0x1, PT ;  /* 0xffffffff0c00780c */ /* 0x004fda0003f04270 */
[----:B------:R-:W-:Y:S05]  /*0ca0*/  @P0 BRA `(.L_x_23) ;  /* 0x0000000000cc0947 */ /* 0x000fea0003800000 */
.L_x_24:
[----:B------:R-:W-:-:S04]  /*0cb0*/  FADD R11, RZ, R7 ;  /* 0x00000007ff0b7221 */ /* 0x000fc80000000000 */
        /* <DEDUP_REMOVED lines=15> */
.L_x_25:
[----:B------:R-:W-:-:S04]  /*0db0*/  FADD R11, R7, -1 ;  /* 0xbf800000070b7421 */ /* 0x000fc80000000000 */
        /* <DEDUP_REMOVED lines=13> */
[----:B--2---:R-:W-:-:S13]  /*0e90*/  ISETP.GT.AND P0, PT, R12, -0x1, PT ;  /* 0xffffffff0c00780c */ /* 0x004fda0003f04270 */
[----:B------:R-:W-:Y:S05]  /*0ea0*/  @P0 BRA `(.L_x_23) ;  /* 0x00000000004c0947 */ /* 0x000fea0003800000 */
.L_x_26:
[----:B------:R-:W-:Y:S01]  /*0eb0*/  FADD R3, R7, -2 ;  /* 0xc000000007037421 */ /* 0x000fe20000000000 */
[----:B------:R-:W-:-:S03]  /*0ec0*/  PLOP3.LUT P0, PT, PT, PT, PT, 0x8, 0x80 ;  /* 0x000000000080781c */ /* 0x000fc60003f0e170 */
[----:B------:R-:W-:-:S05]  /*0ed0*/  FFMA R0, R3, R3, R0 ;  /* 0x0000000303007223 */ /* 0x000fca0000000000 */
[----:B------:R-:W-:-:S13]  /*0ee0*/  FSETP.GEU.AND P1, PT, R0, 4, PT ;  /* 0x408000000000780b */ /* 0x000fda0003f2e000 */
[----:B------:R-:W-:Y:S05]  /*0ef0*/  @P1 BREAK.RELIABLE B0 ;  /* 0x0000000000001942 */ /* 0x000fea0003800100 */
[----:B------:R-:W-:Y:S05]  /*0f00*/  @P1 BRA `(.L_x_27) ;  /* 0x00000030005c1947 */ /* 0x000fea0003800000 */
[----:B------:R-:W0:Y:S01]  /*0f10*/  LDCU.64 UR4, c[0x4][URZ] ;  /* 0x01000000ff0477ac */ /* 0x000e220008000a00 */
[----:B------:R-:W-:Y:S01]  /*0f20*/  FADD R0, R5, -R3 ;  /* 0x8000000305007221 */ /* 0x000fe20000000000 */
[----:B------:R-:W-:-:S03]  /*0f30*/  FADD R11, R4, -R21 ;  /* 0x80000015040b7221 */ /* 0x000fc60000000000 */
[----:B------:R-:W1:Y:S08]  /*0f40*/  F2I.TRUNC.NTZ R13, R0 ;  /* 0x00000000000d7305 */ /* 0x000e70000020f100 */
[----:B------:R-:W2:Y:S01]  /*0f50*/  F2I.TRUNC.NTZ R11, R11 ;  /* 0x0000000b000b7305 */ /* 0x000ea2000020f100 */
[----:B0-----:R-:W-:Y:S01]  /*0f60*/  MOV R2, UR4 ;  /* 0x0000000400027c02 */ /* 0x001fe20008000f00 */
[----:B------:R-:W-:-:S04]  /*0f70*/  IMAD.U32 R3, RZ, RZ, UR5 ;  /* 0x00000005ff037e24 */ /* 0x000fc8000f8e00ff */
[----:B-1----:R-:W-:-:S04]  /*0f80*/  IMAD.WIDE R12, R13, 0x8000, R2 ;  /* 0x000080000d0c7825 */ /* 0x002fc800078e0202 */
[----:B--2---:R-:W-:-:S06]  /*0f90*/  IMAD.WIDE R12, R11, 0x4, R12 ;  /* 0x000000040b0c7825 */ /* 0x004fcc00078e020c */
[----:B------:R-:W2:Y:S02]  /*0fa0*/  LDG.E R12, desc[UR6][R12.64] ;  /* 0x000000060c0c7981 */ /* 0x000ea4000c1e1900 */
[----:B--2---:R-:W-:-:S13]  /*0fb0*/  ISETP.GT.AND P1, PT, R12, -0x1, PT ;  /* 0xffffffff0c00780c */ /* 0x004fda0003f24270 */
[----:B------:R-:W-:Y:S05]  /*0fc0*/  @!P1 BREAK.RELIABLE B0 ;  /* 0x0000000000009942 */ /* 0x000fea0003800100 */
[----:B------:R-:W-:Y:S05]  /*0fd0*/  @!P1 BRA `(.L_x_27) ;  /* 0x0000003000289947 */ /* 0x000fea0003800000 */
.L_x_23:
[----:B------:R-:W-:Y:S05]  /*0fe0*/  BSYNC.RELIABLE B0 ;  /* 0x0000000000007941 */ /* 0x000fea0003800100 */
.L_x_21:
[----:B------:R-:W-:Y:S01]  /*0ff0*/  FMUL R16, R21, R21 ;  /* 0x0000001515107220 */ /* 0x000fe20000400000 */
[----:B------:R-:W-:Y:S01]  /*1000*/  FADD R0, R7, 1 ;  /* 0x3f80000007007421 */ /* 0x000fe20000000000 */
[----:B------:R-:W-:Y:S01]  /*1010*/  FADD R4, RZ, R7 ;  /* 0x00000007ff047221 */ /* 0x000fe20000000000 */
[----:B------:R-:W-:Y:S01]  /*1020*/  FADD R23, R6, 1 ;  /* 0x3f80000006177421 */ /* 0x000fe20000000000 */
[--C-:B------:R-:W-:Y:S01]  /*1030*/  FADD R12, R9, R16.reuse ;  /* 0x00000010090c7221 */ /* 0x100fe20000000000 */
[----:B------:R-:W-:Y:S01]  /*1040*/  FMUL R5, R0, R0 ;  /* 0x0000000000057220 */ /* 0x000fe20000400000 */
[----:B------:R-:W-:Y:S01]  /*1050*/  FMUL R11, R4, R4 ;  /* 0x00000004040b7220 */ /* 0x000fe20000400000 */
[----:B------:R-:W-:Y:S01]  /*1060*/  FADD R13, R7, -2 ;  /* 0xc0000000070d7421 */ /* 0x000fe20000000000 */
[----:B------:R-:W-:Y:S01]  /*1070*/  FMUL R22, R23, R23 ;  /* 0x0000001717167220 */ /* 0x000fe20000400000 */
[----:B------:R-:W-:Y:S01]  /*1080*/  FSETP.GEU.AND P6, PT, R12, 4, PT ;  /* 0x408000000c00780b */ /* 0x000fe20003fce000 */
[----:B------:R-:W-:Y:S01]  /*1090*/  FADD R12, R7, -1 ;  /* 0xbf800000070c7421 */ /* 0x000fe20000000000 */
[--C-:B------:R-:W-:Y:S01]  /*10a0*/  FADD R17, R5, R16.reuse ;  /* 0x0000001005117221 */ /* 0x100fe20000000000 */
[----:B------:R-:W-:Y:S01]  /*10b0*/  FADD R20, R11, R16 ;  /* 0x000000100b147221 */ /* 0x000fe20000000000 */
[----:B------:R-:W-:Y:S01]  /*10c0*/  FMUL R19, R13, R13 ;  /* 0x0000000d0d137220 */ /* 0x000fe20000400000 */
[----:B------:R-:W-:Y:S01]  /*10d0*/  FMUL R18, R12, R12 ;  /* 0x0000000c0c127220 */ /* 0x000fe20000400000 */
[----:B------:R-:W-:Y:S01]  /*10e0*/  FADD R24, R5, R22 ;  /* 0x0000001605187221 */ /* 0x000fe20000000000 */
[----:B------:R-:W-:Y:S01]  /*10f0*/  FSETP.GEU.AND P0, PT, R17, 4, PT ;  /* 0x408000001100780b */ /* 0x000fe20003f0e000 */
[----:B------:R-:W-:Y:S01]  /*1100*/  BSSY.RECONVERGENT B1, `(.L_x_28) ;  /* 0x0000017000017945 */ /* 0x000fe20003800200 */
[----:B------:R-:W-:Y:S01]  /*1110*/  FSETP.GEU.AND P3, PT, R20, 4, PT ;  /* 0x408000001400780b */ /* 0x000fe20003f6e000 */
[----:B------:R-:W-:Y:S01]  /*1120*/  FADD R17, R18, R16 ;  /* 0x0000001012117221 */ /* 0x000fe20000000000 */
[----:B------:R-:W-:Y:S01]  /*1130*/  FADD R20, R9, R22 ;  /* 0x0000001609147221 */ /* 0x000fe20000000000 */
[----:B------:R-:W-:Y:S01]  /*1140*/  FADD R16, R19, R16 ;  /* 0x0000001013107221 */ /* 0x000fe20000000000 */
[----:B------:R-:W-:-:S02]  /*1150*/  FSETP.GEU.AND P2, PT, R24, 4, PT ;  /* 0x408000001800780b */ /* 0x000fc40003f4e000 */
[----:B------:R-:W-:Y:S02]  /*1160*/  FSETP.GEU.AND P5, PT, R17, 4, PT ;  /* 0x408000001100780b */ /* 0x000fe40003fae000 */
[----:B------:R-:W-:Y:S01]  /*1170*/  FSETP.GEU.AND P1, PT, R20, 4, PT ;  /* 0x408000001400780b */ /* 0x000fe20003f2e000 */
[----:B------:R-:W-:Y:S01]  /*1180*/  FADD R20, RZ, R6 ;  /* 0x00000006ff147221 */ /* 0x000fe20000000000 */
[----:B------:R-:W-:Y:S01]  /*1190*/  FSETP.GEU.AND P4, PT, R16, 4, PT ;  /* 0x408000001000780b */ /* 0x000fe20003f8e000 */
[----:B------:R-:W-:-:S12]  /*11a0*/  @P6 BRA `(.L_x_29) ;  /* 0x0000000000306947 */ /* 0x000fd80003800000 */
[----:B------:R-:W2:Y:S04]  /*11b0*/  LDG.E R17, desc[UR6][R14.64+0x4] ;  /* 0x000004060e117981 */ /* 0x000ea8000c1e1900 */
[----:B------:R-:W3:Y:S01]  /*11c0*/  LDG.E R16, desc[UR6][R14.64] ;  /* 0x000000060e107981 */ /* 0x000ee2000c1e1900 */
[----:B--2---:R-:W-:Y:S01]  /*11d0*/  FADD R25, -R8, R17 ;  /* 0x0000001108197221 */ /* 0x004fe20000000100 */
[----:B---3--:R-:W-:-:S05]  /*11e0*/  FADD R24, R16, -R21 ;  /* 0x8000001510187221 */ /* 0x008fca0000000000 */
[----:B------:R-:W-:Y:S08]  /*11f0*/  F2I.TRUNC.NTZ R25, R25 ;  /* 0x0000001900197305 */ /* 0x000ff0000020f100 */
[----:B------:R-:W0:Y:S02]  /*1200*/  F2I.TRUNC.NTZ R29, R24 ;  /* 0x00000018001d7305 */ /* 0x000e24000020f100 */
[----:B0-----:R-:W-:-:S04]  /*1210*/  VIMNMX.U32 R16, PT, PT, R29, R25, !PT ;  /* 0x000000191d107248 */ /* 0x001fc80007fe0000 */
[----:B------:R-:W-:-:S13]  /*1220*/  ISETP.GT.U32.AND P6, PT, R16, 0x1fff, PT ;  /* 0x00001fff1000780c */ /* 0x000fda0003fc4070 */
[----:B------:R-:W0:Y:S01]  /*1230*/  @!P6 LDC R27, c[0x0][0x388] ;  /* 0x0000e200ff1beb82 */ /* 0x000e220000000800 */
[----:B------:R-:W-:-:S04]  /*1240*/  @!P6 IMAD.WIDE.U32 R16, R25, 0x8000, R2 ;  /* 0x000080001910e825 */ /* 0x000fc800078e0002 */
[----:B------:R-:W-:-:S05]  /*1250*/  @!P6 IMAD.WIDE.U32 R16, R29, 0x4, R16 ;  /* 0x000000041d10e825 */ /* 0x000fca00078e0010 */
[----:B0-----:R0:W-:Y:S02]  /*1260*/  @!P6 STG.E desc[UR6][R16.64], R27 ;  /* 0x0000001b1000e986 */ /* 0x0011e4000c101906 */
.L_x_29:
[----:B------:R-:W-:Y:S05]  /*1270*/  BSYNC.RECONVERGENT B1 ;  /* 0x0000000000017941 */ /* 0x000fea0003800200 */
.L_x_28:
[----:B------:R-:W-:Y:S04]  /*1280*/  BSSY.RECONVERGENT B1, `(.L_x_30) ;  /* 0x000000e000017945 */ /* 0x000fe80003800200 */
[----:B------:R-:W-:Y:S05]  /*1290*/  @P0 BRA `(.L_x_31) ;  /* 0x0000000000300947 */ /* 0x000fea0003800000 */
[----:B0-----:R-:W2:Y:S04]  /*12a0*/  LDG.E R17, desc[UR6][R14.64+0x4] ;  /* 0x000004060e117981 */ /* 0x001ea8000c1e1900 */
        /* <DEDUP_REMOVED lines=11> */
.L_x_31:
[----:B------:R-:W-:Y:S05]  /*1360*/  BSYNC.RECONVERGENT B1 ;  /* 0x0000000000017941 */ /* 0x000fea0003800200 */
.L_x_30:
[----:B------:R-:W-:Y:S04]  /*1370*/  BSSY.RECONVERGENT B1, `(.L_x_32) ;  /* 0x000000e000017945 */ /* 0x000fe80003800200 */
[----:B------:R-:W-:Y:S05]  /*1380*/  @P3 BRA `(.L_x_33) ;  /* 0x0000000000303947 */ /* 0x000fea0003800000 */
[----:B01----:R-:W2:Y:S04]  /*1390*/  LDG.E R17, desc[UR6][R14.64+0x4] ;  /* 0x000004060e117981 */ /* 0x003ea8000c1e1900 */
        /* <DEDUP_REMOVED lines=11> */
.L_x_33:
[----:B------:R-:W-:Y:S05]  /*1450*/  BSYNC.RECONVERGENT B1 ;  /* 0x0000000000017941 */ /* 0x000fea0003800200 */
.L_x_32:
[----:B------:R-:W-:Y:S04]  /*1460*/  BSSY.RECONVERGENT B1, `(.L_x_34) ;  /* 0x000000e000017945 */ /* 0x000fe80003800200 */
[----:B------:R-:W-:Y:S05]  /*1470*/  @P5 BRA `(.L_x_35) ;  /* 0x0000000000305947 */ /* 0x000fea0003800000 */
[----:B012---:R-:W2:Y:S04]  /*1480*/  LDG.E R17, desc[UR6][R14.64+0x4] ;  /* 0x000004060e117981 */ /* 0x007ea8000c1e1900 */
        /* <DEDUP_REMOVED lines=11> */
.L_x_35:
[----:B------:R-:W-:Y:S05]  /*1540*/  BSYNC.RECONVERGENT B1 ;  /* 0x0000000000017941 */ /* 0x000fea0003800200 */
.L_x_34:
[----:B------:R-:W-:Y:S01]  /*1550*/  FMUL R24, R20, R20 ;  /* 0x0000001414187220 */ /* 0x000fe20000400000 */
[--C-:B0123--:R-:W-:Y:S01]  /*1560*/  FADD R16, R11, R22.reuse ;  /* 0x000000160b107221 */ /* 0x10ffe20000000000 */
[--C-:B------:R-:W-:Y:S01]  /*1570*/  FADD R17, R18, R22.reuse ;  /* 0x0000001612117221 */ /* 0x100fe20000000000 */
[----:B------:R-:W-:Y:S01]  /*1580*/  FADD R22, R19, R22 ;  /* 0x0000001613167221 */ /* 0x000fe20000000000 */
[--C-:B------:R-:W-:Y:S01]  /*1590*/  FADD R25, R9, R24.reuse ;  /* 0x0000001809197221 */ /* 0x100fe20000000000 */
[----:B------:R-:W-:Y:S01]  /*15a0*/  BSSY.RECONVERGENT B1, `(.L_x_36) ;  /* 0x0000013000017945 */ /* 0x000fe20003800200 */
[----:B------:R-:W-:Y:S02]  /*15b0*/  FSETP.GEU.AND P5, PT, R16, 4, PT ;  /* 0x408000001000780b */ /* 0x000fe40003fae000 */
[----:B------:R-:W-:Y:S02]  /*15c0*/  FSETP.GEU.AND P6, PT, R17, 4, PT ;  /* 0x408000001100780b */ /* 0x000fe40003fce000 */
[----:B------:R-:W-:Y:S01]  /*15d0*/  FSETP.GEU.AND P3, PT, R25, 4, PT ;  /* 0x408000001900780b */ /* 0x000fe20003f6e000 */
[----:B------:R-:W-:Y:S01]  /*15e0*/  FADD R25, R5, R24 ;  /* 0x0000001805197221 */ /* 0x000fe20000000000 */
[----:B------:R-:W-:Y:S01]  /*15f0*/  FSETP.GEU.AND P0, PT, R22, 4, PT ;  /* 0x408000001600780b */ /* 0x000fe20003f0e000 */
[----:B------:R-:W-:-:S12]  /*1600*/  @P4 BRA `(.L_x_37) ;  /* 0x0000000000304947 */ /* 0x000fd80003800000 */
[----:B------:R-:W2:Y:S04]  /*1610*/  LDG.E R16, desc[UR6][R14.64] ;  /* 0x000000060e107981 */ /* 0x000ea8000c1e1900 */
[----:B------:R-:W3:Y:S01]  /*1620*/  LDG.E R22, desc[UR6][R14.64+0x4] ;  /* 0x000004060e167981 */ /* 0x000ee2000c1e1900 */
[----:B--2---:R-:W-:Y:S01]  /*1630*/  FADD R21, R16, -R21 ;  /* 0x8000001510157221 */ /* 0x004fe20000000000 */
[----:B---3--:R-:W-:-:S05]  /*1640*/  FADD R22, -R13, R22 ;  /* 0x000000160d167221 */ /* 0x008fca0000000100 */
        /* <DEDUP_REMOVED lines=8> */
.L_x_37:
[----:B------:R-:W-:Y:S05]  /*16d0*/  BSYNC.RECONVERGENT B1 ;  /* 0x0000000000017941 */ /* 0x000fea0003800200 */
.L_x_36:
[----:B------:R-:W-:Y:S01]  /*16e0*/  BSSY.RECONVERGENT B1, `(.L_x_38) ;  /* 0x0000010000017945 */ /* 0x000fe20003800200 */
[----:B------:R-:W-:Y:S01]  /*16f0*/  FSETP.GEU.AND P4, PT, R25, 4, PT ;  /* 0x408000001900780b */ /* 0x000fe20003f8e000 */
[----:B------:R-:W-:Y:S02]  /*1700*/  FADD R21, R6, -1 ;  /* 0xbf80000006157421 */ /* 0x000fe40000000000 */
[----:B------:R-:W-:Y:S10]  /*1710*/  @P1 BRA `(.L_x_39) ;  /* 0x0000000000301947 */ /* 0x000ff40003800000 */
[----:B0-----:R-:W2:Y:S04]  /*1720*/  LDG.E R17, desc[UR6][R14.64+0x4] ;  /* 0x000004060e117981 */ /* 0x001ea8000c1e1900 */
[----:B------:R-:W3:Y:S01]  /*1730*/  LDG.E R16, desc[UR6][R14.64] ;  /* 0x000000060e107981 */ /* 0x000ee2000c1e1900 */
[----:B--2---:R-:W-:Y:S01]  /*1740*/  FADD R25, -R8, R17 ;  /* 0x0000001108197221 */ /* 0x004fe20000000100 */
        /* <DEDUP_REMOVED lines=9> */
.L_x_39:
[----:B------:R-:W-:Y:S05]  /*17e0*/  BSYNC.RECONVERGENT B1 ;  /* 0x0000000000017941 */ /* 0x000fea0003800200 */
.L_x_38:
[----:B------:R-:W-:Y:S04]  /*17f0*/  BSSY.RECONVERGENT B1, `(.L_x_40) ;  /* 0x000000e000017945 */ /* 0x000fe80003800200 */
[----:B------:R-:W-:Y:S05]  /*1800*/  @P2 BRA `(.L_x_41) ;  /* 0x0000000000302947 */ /* 0x000fea0003800000 */
[----:B01----:R-:W2:Y:S04]  /*1810*/  LDG.E R17, desc[UR6][R14.64+0x4] ;  /* 0x000004060e117981 */ /* 0x003ea8000c1e1900 */
        /* <DEDUP_REMOVED lines=11> */
.L_x_41:
[----:B------:R-:W-:Y:S05]  /*18d0*/  BSYNC.RECONVERGENT B1 ;  /* 0x0000000000017941 */ /* 0x000fea0003800200 */
.L_x_40:
[----:B------:R-:W-:Y:S04]  /*18e0*/  BSSY.RECONVERGENT B1, `(.L_x_42) ;  /* 0x000000e000017945 */ /* 0x000fe80003800200 */
[----:B------:R-:W-:Y:S05]  /*18f0*/  @P5 BRA `(.L_x_43) ;  /* 0x0000000000305947 */ /* 0x000fea0003800000 */
[----:B012---:R-:W2:Y:S04]  /*1900*/  LDG.E R17, desc[UR6][R14.64+0x4] ;  /* 0x000004060e117981 */ /* 0x007ea8000c1e1900 */
        /* <DEDUP_REMOVED lines=11> */
.L_x_43:
[----:B------:R-:W-:Y:S05]  /*19c0*/  BSYNC.RECONVERGENT B1 ;  /* 0x0000000000017941 */ /* 0x000fea0003800200 */
.L_x_42:
[----:B------:R-:W-:Y:S04]  /*19d0*/  BSSY.RECONVERGENT B1, `(.L_x_44) ;  /* 0x000000e000017945 */ /* 0x000fe80003800200 */
[----:B------:R-:W-:Y:S05]  /*19e0*/  @P6 BRA `(.L_x_45) ;  /* 0x0000000000306947 */ /* 0x000fea0003800000 */
[----:B0123--:R-:W2:Y:S04]  /*19f0*/  LDG.E R17, desc[UR6][R14.64+0x4] ;  /* 0x000004060e117981 */ /* 0x00fea8000c1e1900 */
        /* <DEDUP_REMOVED lines=11> */
.L_x_45:
[----:B------:R-:W-:Y:S05]  /*1ab0*/  BSYNC.RECONVERGENT B1 ;  /* 0x0000000000017941 */ /* 0x000fea0003800200 */
.L_x_44:
[----:B------:R-:W-:Y:S01]  /*1ac0*/  FMUL R22, R21, R21 ;  /* 0x0000001515167220 */ /* 0x000fe20000400000 */
[--C-:B01234-:R-:W-:Y:S01]  /*1ad0*/  FADD R16, R11, R24.reuse ;  /* 0x000000180b107221 */ /* 0x11ffe20000000000 */
        /* <DEDUP_REMOVED lines=22> */
.L_x_47:
[----:B------:R-:W-:Y:S05]  /*1c40*/  BSYNC.RECONVERGENT B1 ;  /* 0x0000000000017941 */ /* 0x000fea0003800200 */
.L_x_46:
[----:B------:R-:W-:Y:S01]  /*1c50*/  BSSY.RECONVERGENT B1, `(.L_x_48) ;  /* 0x0000010000017945 */ /* 0x000fe20003800200 */
[----:B------:R-:W-:Y:S01]  /*1c60*/  FSETP.GEU.AND P0, PT, R25, 4, PT ;  /* 0x408000001900780b */ /* 0x000fe20003f0e000 */
[----:B------:R-:W-:Y:S02]  /*1c70*/  FADD R23, R6, -2 ;  /* 0xc000000006177421 */ /* 0x000fe40000000000 */
[----:B------:R-:W-:Y:S10]  /*1c80*/  @P3 BRA `(.L_x_49) ;  /* 0x0000000000303947 */ /* 0x000ff40003800000 */
[----:B------:R-:W2:Y:S04]  /*1c90*/  LDG.E R25, desc[UR6][R14.64+0x4] ;  /* 0x000004060e197981 */ /* 0x000ea8000c1e1900 */
[----:B0-----:R-:W3:Y:S01]  /*1ca0*/  LDG.E R17, desc[UR6][R14.64] ;  /* 0x000000060e117981 */ /* 0x001ee2000c1e1900 */
        /* <DEDUP_REMOVED lines=10> */
.L_x_49:
[----:B------:R-:W-:Y:S05]  /*1d50*/  BSYNC.RECONVERGENT B1 ;  /* 0x0000000000017941 */ /* 0x000fea0003800200 */
.L_x_48:
[----:B------:R-:W-:Y:S04]  /*1d60*/  BSSY.RECONVERGENT B1, `(.L_x_50) ;  /* 0x000000e000017945 */ /* 0x000fe80003800200 */
[----:B------:R-:W-:Y:S05]  /*1d70*/  @P4 BRA `(.L_x_51) ;  /* 0x0000000000304947 */ /* 0x000fea0003800000 */
[----:B------:R-:W2:Y:S04]  /*1d80*/  LDG.E R25, desc[UR6][R14.64+0x4] ;  /* 0x000004060e197981 */ /* 0x000ea8000c1e1900 */
[----:B01----:R-:W3:Y:S01]  /*1d90*/  LDG.E R17, desc[UR6][R14.64] ;  /* 0x000000060e117981 */ /* 0x003ee2000c1e1900 */
        /* <DEDUP_REMOVED lines=10> */
.L_x_51:
[----:B------:R-:W-:Y:S05]  /*1e40*/  BSYNC.RECONVERGENT B1 ;  /* 0x0000000000017941 */ /* 0x000fea0003800200 */
.L_x_50:
[----:B------:R-:W-:Y:S04]  /*1e50*/  BSSY.RECONVERGENT B1, `(.L_x_52) ;  /* 0x000000e000017945 */ /* 0x000fe80003800200 */
[----:B------:R-:W-:Y:S05]  /*1e60*/  @P5 BRA `(.L_x_53) ;  /* 0x0000000000305947 */ /* 0x000fea0003800000 */
[----:B------:R-:W3:Y:S04]  /*1e70*/  LDG.E R25, desc[UR6][R14.64+0x4] ;  /* 0x000004060e197981 */ /* 0x000ee8000c1e1900 */
[----:B012---:R-:W2:Y:S01]  /*1e80*/  LDG.E R17, desc[UR6][R14.64] ;  /* 0x000000060e117981 */ /* 0x007ea2000c1e1900 */
[----:B---3--:R-:W-:Y:S01]  /*1e90*/  FADD R25, -R4, R25 ;  /* 0x0000001904197221 */ /* 0x008fe20000000100 */
[----:B--2---:R-:W-:-:S05]  /*1ea0*/  FADD R24, -R20, R17 ;  /* 0x0000001114187221 */ /* 0x004fca0000000100 */
        /* <DEDUP_REMOVED lines=8> */
.L_x_53:
[----:B------:R-:W-:Y:S05]  /*1f30*/  BSYNC.RECONVERGENT B1 ;  /* 0x0000000000017941 */ /* 0x000fea0003800200 */
.L_x_52:
[----:B------:R-:W-:Y:S04]  /*1f40*/  BSSY.RECONVERGENT B1, `(.L_x_54) ;  /* 0x000000e000017945 */ /* 0x000fe80003800200 */
[----:B------:R-:W-:Y:S05]  /*1f50*/  @P6 BRA `(.L_x_55) ;  /* 0x0000000000306947 */ /* 0x000fea0003800000 */
[----:B------:R-:W4:Y:S04]  /*1f60*/  LDG.E R25, desc[UR6][R14.64+0x4] ;  /* 0x000004060e197981 */ /* 0x000f28000c1e1900 */
[----:B0123--:R-:W2:Y:S01]  /*1f70*/  LDG.E R17, desc[UR6][R14.64] ;  /* 0x000000060e117981 */ /* 0x00fea2000c1e1900 */
[----:B----4-:R-:W-:Y:S01]  /*1f80*/  FADD R25, -R12, R25 ;  /* 0x000000190c197221 */ /* 0x010fe20000000100 */
        /* <DEDUP_REMOVED lines=9> */
.L_x_55:
[----:B------:R-:W-:Y:S05]  /*2020*/  BSYNC.RECONVERGENT B1 ;  /* 0x0000000000017941 */ /* 0x000fea0003800200 */
.L_x_54:
[----:B------:R-:W-:Y:S01]  /*2030*/  FMUL R24, R23, R23 ;  /* 0x0000001717187220 */ /* 0x000fe20000400000 */
[--C-:B01234-:R-:W-:Y:S01]  /*2040*/  FADD R16, R11, R22.reuse ;  /* 0x000000160b107221 */ /* 0x11ffe20000000000 */
[--C-:B------:R-:W-:Y:S01]  /*2050*/  FADD R17, R18, R22.reuse ;  /* 0x0000001612117221 */ /* 0x100fe20000000000 */
[----:B------:R-:W-:Y:S01]  /*2060*/  FADD R22, R19, R22 ;  /* 0x0000001613167221 */ /* 0x000fe20000000000 */
[--C-:B------:R-:W-:Y:S01]  /*2070*/  FADD R25, R9, R24.reuse ;  /* 0x0000001809197221 */ /* 0x100fe20000000000 */
[----:B------:R-:W-:Y:S01]  /*2080*/  BSSY.RECONVERGENT B1, `(.L_x_56) ;  /* 0x0000013000017945 */ /* 0x000fe20003800200 */
[----:B------:R-:W-:Y:S01]  /*2090*/  FSETP.GEU.AND P6, PT, R16, 4, PT ;  /* 0x408000001000780b */ /* 0x000fe20003fce000 */
[----:B------:R-:W-:Y:S01]  /*20a0*/  FADD R5, R5, R24 ;  /* 0x0000001805057221 */ /* 0x000fe20000000000 */
[----:B------:R-:W-:Y:S02]  /*20b0*/  FSETP.GEU.AND P5, PT, R17, 4, PT ;  /* 0x408000001100780b */ /* 0x000fe40003fae000 */
[----:B------:R-:W-:-:S02]  /*20c0*/  FSETP.GEU.AND P4, PT, R22, 4, PT ;  /* 0x408000001600780b */ /* 0x000fc40003f8e000 */
        /* <DEDUP_REMOVED lines=14> */
.L_x_57:
[----:B------:R-:W-:Y:S05]  /*21b0*/  BSYNC.RECONVERGENT B1 ;  /* 0x0000000000017941 */ /* 0x000fea0003800200 */
.L_x_56:
[----:B------:R-:W-:Y:S01]  /*21c0*/  BSSY.RECONVERGENT B1, `(.L_x_58) ;  /* 0x0000010000017945 */ /* 0x000fe20003800200 */
[----:B------:R-:W-:Y:S01]  /*21d0*/  FSETP.GEU.AND P2, PT, R5, 4, PT ;  /* 0x408000000500780b */ /* 0x000fe20003f4e000 */
[----:B------:R-:W-:Y:S02]  /*21e0*/  FADD R11, R11, R24 ;  /* 0x000000180b0b7221 */ /* 0x000fe40000000000 */
        /* <DEDUP_REMOVED lines=13> */
.L_x_59:
[----:B------:R-:W-:Y:S05]  /*22c0*/  BSYNC.RECONVERGENT B1 ;  /* 0x0000000000017941 */ /* 0x000fea0003800200 */
.L_x_58:
[----:B------:R-:W-:Y:S01]  /*22d0*/  BSSY.RECONVERGENT B1, `(.L_x_60) ;  /* 0x0000010000017945 */ /* 0x000fe20003800200 */
[----:B------:R-:W-:Y:S01]  /*22e0*/  FSETP.GEU.AND P1, PT, R11, 4, PT ;  /* 0x408000000b00780b */ /* 0x000fe20003f2e000 */
[----:B------:R-:W-:Y:S02]  /*22f0*/  FADD R18, R18, R24 ;  /* 0x0000001812127221 */ /* 0x000fe40000000000 */
[----:B------:R-:W-:Y:S10]  /*2300*/  @P0 BRA `(.L_x_61) ;  /* 0x0000000000300947 */ /* 0x000ff40003800000 */
        /* <DEDUP_REMOVED lines=12> */
.L_x_61:
[----:B------:R-:W-:Y:S05]  /*23d0*/  BSYNC.RECONVERGENT B1 ;  /* 0x0000000000017941 */ /* 0x000fea0003800200 */
.L_x_60:
[----:B------:R-:W-:Y:S01]  /*23e0*/  BSSY.RECONVERGENT B1, `(.L_x_62) ;  /* 0x0000010000017945 */ /* 0x000fe20003800200 */
[----:B------:R-:W-:Y:S01]  /*23f0*/  FSETP.GEU.AND P0, PT, R18, 4, PT ;  /* 0x408000001200780b */ /* 0x000fe20003f0e000 */
[----:B------:R-:W-:Y:S02]  /*2400*/  FADD R19, R19, R24 ;  /* 0x0000001813137221 */ /* 0x000fe40000000000 */
[----:B------:R-:W-:Y:S10]  /*2410*/  @P6 BRA `(.L_x_63) ;  /* 0x0000000000306947 */ /* 0x000ff40003800000 */
        /* <DEDUP_REMOVED lines=12> */
.L_x_63:
[----:B------:R-:W-:Y:S05]  /*24e0*/  BSYNC.RECONVERGENT B1 ;  /* 0x0000000000017941 */ /* 0x000fea0003800200 */
.L_x_62:
[----:B------:R-:W-:Y:S01]  /*24f0*/  BSSY.RECONVERGENT B1, `(.L_x_64) ;  /* 0x000000f000017945 */ /* 0x000fe20003800200 */
[----:B------:R-:W-:-:S03]  /*2500*/  FSETP.GEU.AND P6, PT, R19, 4, PT ;  /* 0x408000001300780b */ /* 0x000fc60003fce000 */
[----:B------:R-:W-:Y:S10]  /*2510*/  @P5 BRA `(.L_x_65) ;  /* 0x0000000000305947 */ /* 0x000ff40003800000 */
        /* <DEDUP_REMOVED lines=12> */
.L_x_65:
[----:B------:R-:W-:Y:S05]  /*25e0*/  BSYNC.RECONVERGENT B1 ;  /* 0x0000000000017941 */ /* 0x000fea0003800200 */
.L_x_64:
[----:B------:R-:W-:Y:S04]  /*25f0*/  BSSY.RECONVERGENT B1, `(.L_x_66) ;  /* 0x000000e000017945 */ /* 0x000fe80003800200 */
[----:B------:R-:W-:Y:S05]  /*2600*/  @P4 BRA `(.L_x_67) ;  /* 0x0000000000304947 */ /* 0x000fea0003800000 */
[----:B01234-:R-:W2:Y:S04]  /*2610*/  LDG.E R16, desc[UR6][R14.64] ;  /* 0x000000060e107981 */ /* 0x01fea8000c1e1900 */
        /* <DEDUP_REMOVED lines=11> */
.L_x_67:
[----:B------:R-:W-:Y:S05]  /*26d0*/  BSYNC.RECONVERGENT B1 ;  /* 0x0000000000017941 */ /* 0x000fea0003800200 */
.L_x_66:
        /* <DEDUP_REMOVED lines=14> */
.L_x_69:
[----:B------:R-:W-:Y:S05]  /*27c0*/  BSYNC.RECONVERGENT B1 ;  /* 0x0000000000017941 */ /* 0x000fea0003800200 */
.L_x_68:
[----:B------:R-:W-:Y:S04]  /*27d0*/  BSSY.RECONVERGENT B1, `(.L_x_70) ;  /* 0x000000e000017945 */ /* 0x000fe80003800200 */
[----:B------:R-:W-:Y:S05]  /*27e0*/  @P2 BRA `(.L_x_71) ;  /* 0x0000000000302947 */ /* 0x000fea0003800000 */
[----:B0-----:R-:W5:Y:S04]  /*27f0*/  LDG.E R5, desc[UR6][R14.64+0x4] ;  /* 0x000004060e057981 */ /* 0x001f68000c1e1900 */
[----:B-1234-:R-:W2:Y:S01]  /*2800*/  LDG.E R16, desc[UR6][R14.64] ;  /* 0x000000060e107981 */ /* 0x01eea2000c1e1900 */
[----:B-----5:R-:W-:Y:S01]  /*2810*/  FADD R5, -R0, R5 ;  /* 0x0000000500057221 */ /* 0x020fe20000000100 */
        /* <DEDUP_REMOVED lines=9> */
.L_x_71:
[----:B------:R-:W-:Y:S05]  /*28b0*/  BSYNC.RECONVERGENT B1 ;  /* 0x0000000000017941 */ /* 0x000fea0003800200 */
.L_x_70:
[----:B------:R-:W-:Y:S04]  /*28c0*/  BSSY.RECONVERGENT B1, `(.L_x_72) ;  /* 0x000000e000017945 */ /* 0x000fe80003800200 */
[----:B------:R-:W-:Y:S05]  /*28d0*/  @P1 BRA `(.L_x_73) ;  /* 0x0000000000301947 */ /* 0x000fea0003800000 */
[----:B0-----:R-:W5:Y:S04]  /*28e0*/  LDG.E R5, desc[UR6][R14.64+0x4] ;  /* 0x000004060e057981 */ /* 0x001f68000c1e1900 */
[----:B------:R-:W2:Y:S01]  /*28f0*/  LDG.E R0, desc[UR6][R14.64] ;  /* 0x000000060e007981 */ /* 0x000ea2000c1e1900 */
[----:B-----5:R-:W-:Y:S01]  /*2900*/  FADD R11, -R4, R5 ;  /* 0x00000005040b7221 */ /* 0x020fe20000000100 */
[----:B--2---:R-:W-:-:S05]  /*2910*/  FADD R0, -R23, R0 ;  /* 0x0000000017007221 */ /* 0x004fca0000000100 */
[----:B------:R-:W-:Y:S08]  /*2920*/  F2I.TRUNC.NTZ R11, R11 ;  /* 0x0000000b000b7305 */ /* 0x000ff0000020f100 */
[----:B-1-34-:R-:W0:Y:S02]  /*2930*/  F2I.TRUNC.NTZ R17, R0 ;  /* 0x0000000000117305 */ /* 0x01ae24000020f100 */
[----:B0-----:R-:W-:-:S04]  /*2940*/  VIMNMX.U32 R4, PT, PT, R17, R11, !PT ;  /* 0x0000000b11047248 */ /* 0x001fc80007fe0000 */
[----:B------:R-:W-:-:S13]  /*2950*/  ISETP.GT.U32.AND P1, PT, R4, 0x1fff, PT ;  /* 0x00001fff0400780c */ /* 0x000fda0003f24070 */
[----:B------:R-:W0:Y:S01]  /*2960*/  @!P1 LDC R19, c[0x0][0x388] ;  /* 0x0000e200ff139b82 */ /* 0x000e220000000800 */
[----:B------:R-:W-:-:S04]  /*2970*/  @!P1 IMAD.WIDE.U32 R4, R11, 0x8000, R2 ;  /* 0x000080000b049825 */ /* 0x000fc800078e0002 */
[----:B------:R-:W-:-:S05]  /*2980*/  @!P1 IMAD.WIDE.U32 R4, R17, 0x4, R4 ;  /* 0x0000000411049825 */ /* 0x000fca00078e0004 */
[----:B0-----:R0:W-:Y:S02]  /*2990*/  @!P1 STG.E desc[UR6][R4.64], R19 ;  /* 0x0000001304009986 */ /* 0x0011e4000c101906 */
.L_x_73:
[----:B------:R-:W-:Y:S05]  /*29a0*/  BSYNC.RECONVERGENT B1 ;  /* 0x0000000000017941 */ /* 0x000fea0003800200 */
.L_x_72:
[----:B------:R-:W-:Y:S04]  /*29b0*/  BSSY.RECONVERGENT B1, `(.L_x_74) ;  /* 0x000000e000017945 */ /* 0x000fe80003800200 */
[----:B------:R-:W-:Y:S05]  /*29c0*/  @P0 BRA `(.L_x_75) ;  /* 0x0000000000300947 */ /* 0x000fea0003800000 */
[----:B0-----:R-:W5:Y:S04]  /*29d0*/  LDG.E R5, desc[UR6][R14.64+0x4] ;  /* 0x000004060e057981 */ /* 0x001f68000c1e1900 */
[----:B------:R-:W2:Y:S01]  /*29e0*/  LDG.E R0, desc[UR6][R14.64] ;  /* 0x000000060e007981 */ /* 0x000ea2000c1e1900 */
[----:B-----5:R-:W-:Y:S01]  /*29f0*/  FADD R12, -R12, R5 ;  /* 0x000000050c0c7221 */ /* 0x020fe20000000100 */
[----:B--2---:R-:W-:-:S05]  /*2a00*/  FADD R0, -R23, R0 ;  /* 0x0000000017007221 */ /* 0x004fca0000000100 */
[----:B------:R-:W-:Y:S08]  /*2a10*/  F2I.TRUNC.NTZ R12, R12 ;  /* 0x0000000c000c7305 */ /* 0x000ff0000020f100 */
[----:B------:R-:W0:Y:S02]  /*2a20*/  F2I.TRUNC.NTZ R11, R0 ;  /* 0x00000000000b7305 */ /* 0x000e24000020f100 */
[----:B0-----:R-:W-:-:S04]  /*2a30*/  VIMNMX.U32 R4, PT, PT, R11, R12, !PT ;  /* 0x0000000c0b047248 */ /* 0x001fc80007fe0000 */
[----:B------:R-:W-:-:S13]  /*2a40*/  ISETP.GT.U32.AND P0, PT, R4, 0x1fff, PT ;  /* 0x00001fff0400780c */ /* 0x000fda0003f04070 */
[----:B-1-34-:R-:W0:Y:S01]  /*2a50*/  @!P0 LDC R17, c[0x0][0x388] ;  /* 0x0000e200ff118b82 */ /* 0x01ae220000000800 */
[----:B------:R-:W-:-:S04]  /*2a60*/  @!P0 IMAD.WIDE.U32 R4, R12, 0x8000, R2 ;  /* 0x000080000c048825 */ /* 0x000fc800078e0002 */
[----:B------:R-:W-:-:S05]  /*2a70*/  @!P0 IMAD.WIDE.U32 R4, R11, 0x4, R4 ;  /* 0x000000040b048825 */ /* 0x000fca00078e0004 */
[----:B0-----:R0:W-:Y:S02]  /*2a80*/  @!P0 STG.E desc[UR6][R4.64], R17 ;  /* 0x0000001104008986 */ /* 0x0011e4000c101906 */
.L_x_75:
[----:B------:R-:W-:Y:S05]  /*2a90*/  BSYNC.RECONVERGENT B1 ;  /* 0x0000000000017941 */ /* 0x000fea0003800200 */
.L_x_74:
        /* <DEDUP_REMOVED lines=14> */
.L_x_77:
[----:B------:R-:W-:Y:S05]  /*2b80*/  BSYNC.RECONVERGENT B1 ;  /* 0x0000000000017941 */ /* 0x000fea0003800200 */
.L_x_76:
[----:B------:R-:W5:Y:S01]  /*2b90*/  LDG.E R0, desc[UR6][R14.64] ;  /* 0x000000060e007981 */ /* 0x000f62000c1e1900 */
[----:B------:R-:W1:Y:S01]  /*2ba0*/  LDC.64 R12, c[0x4][0x8] ;  /* 0x01000200ff0c7b82 */ /* 0x000e620000000a00 */
[----:B------:R-:W-:Y:S01]  /*2bb0*/  VOTEU.ANY UR4, UPT, PT ;  /* 0x0000000000047886 */ /* 0x000fe200038e0100 */
[----:B0-----:R-:W0:Y:S01]  /*2bc0*/  S2R R2, SR_LANEID ;  /* 0x0000000000027919 */ /* 0x001e220000000000 */
[----:B------:R-:W-:-:S06]  /*2bd0*/  UFLO.U32 UR4, UR4 ;  /* 0x00000004000472bd */ /* 0x000fcc00080e0000 */
[----:B0-----:R-:W-:Y:S01]  /*2be0*/  ISETP.EQ.U32.AND P0, PT, R2, UR4, PT ;  /* 0x0000000402007c0c */ /* 0x001fe2000bf02070 */
[----:B-----5:R-:W-:-:S06]  /*2bf0*/  FADD R0, R0, -2 ;  /* 0xc000000000007421 */ /* 0x020fcc0000000000 */
[----:B------:R-:W0:Y:S02]  /*2c00*/  F2I.TRUNC.NTZ R0, R0 ;  /* 0x0000000000007305 */ /* 0x000e24000020f100 */
[----:B0-----:R-:W-:-:S13]  /*2c10*/  CREDUX.MIN.S32 UR5, R0 ;  /* 0x00000000000572cc */ /* 0x001fda0000008200 */
[----:B------:R-:W-:-:S05]  /*2c20*/  IMAD.U32 R3, RZ, RZ, UR5 ;  /* 0x00000005ff037e24 */ /* 0x000fca000f8e00ff */
[----:B-1----:R0:W-:Y:S04]  /*2c30*/  @P0 REDG.E.MIN.S32.STRONG.GPU desc[UR6][R12.64], R3 ;  /* 0x000000030c00098e */ /* 0x0021e8000c92e306 */
[----:B------:R-:W5:Y:S01]  /*2c40*/  LDG.E R2, desc[UR6][R14.64] ;  /* 0x000000060e027981 */ /* 0x000f62000c1e1900 */
[----:B------:R-:W1:Y:S01]  /*2c50*/  LDC.64 R4, c[0x4][0x10] ;  /* 0x01000400ff047b82 */ /* 0x000e620000000a00 */
[----:B-----5:R-:W-:-:S06]  /*2c60*/  FADD R11, R2, 2 ;  /* 0x40000000020b7421 */ /* 0x020fcc0000000000 */
[----:B------:R-:W5:Y:S02]  /*2c70*/  F2I.TRUNC.NTZ R11, R11 ;  /* 0x0000000b000b7305 */ /* 0x000f64000020f100 */
[----:B-----5:R-:W-:-:S13]  /*2c80*/  CREDUX.MAX.S32 UR4, R11 ;  /* 0x000000000b0472cc */ /* 0x020fda0000000200 */
[----:B--234-:R-:W-:-:S05]  /*2c90*/  MOV R17, UR4 ;  /* 0x0000000400117c02 */ /* 0x01cfca0008000f00 */
[----:B-1----:R1:W-:Y:S04]  /*2ca0*/  @P0 REDG.E.MAX.S32.STRONG.GPU desc[UR6][R4.64], R17 ;  /* 0x000000110400098e */ /* 0x0023e8000d12e306 */
[----:B------:R-:W2:Y:S01]  /*2cb0*/  LDG.E R0, desc[UR6][R14.64+0x4] ;  /* 0x000004060e007981 */ /* 0x000ea2000c1e1900 */
[----:B0-----:R-:W0:Y:S01]  /*2cc0*/  LDC.64 R2, c[0x4][0x18] ;  /* 0x01000600ff027b82 */ /* 0x001e220000000a00 */
[----:B--2---:R-:W-:-:S06]  /*2cd0*/  FADD R0, R0, -2 ;  /* 0xc000000000007421 */ /* 0x004fcc0000000000 */
[----:B------:R-:W2:Y:S02]  /*2ce0*/  F2I.TRUNC.NTZ R0, R0 ;  /* 0x0000000000007305 */ /* 0x000ea4000020f100 */
[----:B--2---:R-:W-:-:S13]  /*2cf0*/  CREDUX.MIN.S32 UR4, R0 ;  /* 0x00000000000472cc */ /* 0x004fda0000008200 */
[----:B------:R-:W-:-:S05]  /*2d00*/  IMAD.U32 R23, RZ, RZ, UR4 ;  /* 0x00000004ff177e24 */ /* 0x000fca000f8e00ff */
[----:B0-----:R-:W-:Y:S04]  /*2d10*/  @P0 REDG.E.MIN.S32.STRONG.GPU desc[UR6][R2.64], R23 ;  /* 0x000000170200098e */ /* 0x001fe8000c92e306 */
[----:B------:R-:W2:Y:S01]  /*2d20*/  LDG.E R11, desc[UR6][R14.64+0x4] ;  /* 0x000004060e0b7981 */ /* 0x000ea2000c1e1900 */
[----:B------:R-:W0:Y:S01]  /*2d30*/  LDC.64 R18, c[0x4][0x20] ;  /* 0x01000800ff127b82 */ /* 0x000e220000000a00 */
[----:B--2---:R-:W-:-:S06]  /*2d40*/  FADD R11, R11, 2 ;  /* 0x400000000b0b7421 */ /* 0x004fcc0000000000 */
[----:B------:R-:W2:Y:S02]  /*2d50*/  F2I.TRUNC.NTZ R11, R11 ;  /* 0x0000000b000b7305 */ /* 0x000ea4000020f100 */
[----:B--2---:R-:W-:-:S13]  /*2d60*/  CREDUX.MAX.S32 UR4, R11 ;  /* 0x000000000b0472cc */ /* 0x004fda0000000200 */
[----:B------:R-:W-:-:S05]  /*2d70*/  IMAD.U32 R25, RZ, RZ, UR4 ;  /* 0x00000004ff197e24 */ /* 0x000fca000f8e00ff */
[----:B0-----:R0:W-:Y:S04]  /*2d80*/  @P0 REDG.E.MAX.S32.STRONG.GPU desc[UR6][R18.64], R25 ;  /* 0x000000191200098e */ /* 0x0011e8000d12e306 */
[----:B------:R-:W2:Y:S04]  /*2d90*/  LDG.E R0, desc[UR6][R18.64] ;  /* 0x0000000612007981 */ /* 0x000ea8000c1e1900 */
[----:B------:R-:W2:Y:S04]  /*2da0*/  LDG.E R21, desc[UR6][R2.64] ;  /* 0x0000000602157981 */ /* 0x000ea8000c1e1900 */
[----:B-1----:R-:W3:Y:S04]  /*2db0*/  LDG.E R17, desc[UR6][R4.64] ;  /* 0x0000000604117981 */ /* 0x002ee8000c1e1900 */
[----:B------:R-:W3:Y:S04]  /*2dc0*/  LDG.E R22, desc[UR6][R12.64] ;  /* 0x000000060c167981 */ /* 0x000ee8000c1e1900 */
[----:B------:R-:W4:Y:S01]  /*2dd0*/  LDG.E R16, desc[UR6][R14.64+0x10] ;  /* 0x000010060e107981 */ /* 0x000f22000c1e1900 */
[----:B--2---:R-:W-:-:S04]  /*2de0*/  IADD3 R0, PT, PT, R0, -R21, RZ ;  /* 0x8000001500007210 */ /* 0x004fc80007ffe0ff */
[----:B------:R-:W-:-:S04]  /*2df0*/  IADD3 R20, PT, PT, -R0, 0x2000, RZ ;  /* 0x0000200000147810 */ /* 0x000fc80007ffe1ff */
[----:B------:R-:W1:Y:S01]  /*2e00*/  I2F.U32.RP R21, R20 ;  /* 0x0000001400157306 */ /* 0x000e620000209000 */
[----:B---3--:R-:W-:Y:S01]  /*2e10*/  IMAD.IADD R17, R17, 0x1, -R22 ;  /* 0x0000000111117824 */ /* 0x008fe200078e0a16 */
[----:B------:R-:W-:Y:S01]  /*2e20*/  ISETP.NE.U32.AND P3, PT, R20, RZ, PT ;  /* 0x000000ff1400720c */ /* 0x000fe20003f65070 */
[----:B0-----:R-:W-:Y:S01]  /*2e30*/  IMAD.MOV R25, RZ, RZ, -R20 ;  /* 0x000000ffff197224 */ /* 0x001fe200078e0a14 */
[C---:B----4-:R-:W-:Y:S01]  /*2e40*/  IADD3 R4, PT, PT, R16.reuse, 0x4ef34da1, RZ ;  /* 0x4ef34da110047810 */ /* 0x050fe20007ffe0ff */
[----:B------:R-:W-:Y:S01]  /*2e50*/  VIADD R18, R16, 0x4ef34da2 ;  /* 0x4ef34da210127836 */ /* 0x000fe20000000000 */
[----:B------:R-:W-:Y:S02]  /*2e60*/  IADD3 R22, PT, PT, -R17, 0x2000, RZ ;  /* 0x0000200011167810 */ /* 0x000fe40007ffe1ff */
[----:B------:R-:W-:Y:S02]  /*2e70*/  SHF.R.U32.HI R5, RZ, 0x10, R4 ;  /* 0x00000010ff057819 */ /* 0x000fe40000011604 */
[----:B------:R-:W0:Y:S01]  /*2e80*/  I2F.U32.RP R11, R22 ;  /* 0x00000016000b7306 */ /* 0x000e220000209000 */
[----:B------:R-:W-:-:S02]  /*2e90*/  SHF.R.U32.HI R19, RZ, 0x10, R18 ;  /* 0x00000010ff137819 */ /* 0x000fc40000011612 */
[----:B------:R-:W-:Y:S02]  /*2ea0*/  LOP3.LUT R4, R5, R4, RZ, 0x3c, !PT ;  /* 0x0000000405047212 */ /* 0x000fe400078e3cff */
[----:B------:R-:W-:-:S03]  /*2eb0*/  LOP3.LUT R19, R19, R18, RZ, 0x3c, !PT ;  /* 0x0000001213137212 */ /* 0x000fc600078e3cff */
[----:B-1----:R-:W1:Y:S01]  /*2ec0*/  MUFU.RCP R21, R21 ;  /* 0x0000001500157308 */ /* 0x002e620000001000 */
[----:B------:R-:W-:Y:S02]  /*2ed0*/  IMAD R4, R4, 0x4ef34da1, RZ ;  /* 0x4ef34da104047824 */ /* 0x000fe400078e02ff */
[----:B------:R-:W-:-:S05]  /*2ee0*/  IMAD R18, R19, 0x4ef34da1, RZ ;  /* 0x4ef34da113127824 */ /* 0x000fca00078e02ff */
[----:B0-----:R-:W0:Y:S01]  /*2ef0*/  MUFU.RCP R11, R11 ;  /* 0x0000000b000b7308 */ /* 0x001e220000001000 */
[----:B-1----:R-:W-:Y:S01]  /*2f00*/  VIADD R23, R21, 0xffffffe ;  /* 0x0ffffffe15177836 */ /* 0x002fe20000000000 */
[----:B------:R-:W-:-:S06]  /*2f10*/  SHF.R.U32.HI R21, RZ, 0x10, R18 ;  /* 0x00000010ff157819 */ /* 0x000fcc0000011612 */
[----:B------:R1:W2:Y:S01]  /*2f20*/  F2I.FTZ.U32.TRUNC.NTZ R5, R23 ;  /* 0x0000001700057305 */ /* 0x0002a2000021f000 */
[----:B------:R-:W-:Y:S02]  /*2f30*/  LOP3.LUT R18, R21, R18, RZ, 0x3c, !PT ;  /* 0x0000001215127212 */ /* 0x000fe400078e3cff */
[----:B0-----:R-:W-:Y:S02]  /*2f40*/  IADD3 R19, PT, PT, R11, 0xffffffe, RZ ;  /* 0x0ffffffe0b137810 */ /* 0x001fe40007ffe0ff */
[----:B------:R-:W-:Y:S01]  /*2f50*/  SHF.R.U32.HI R11, RZ, 0x10, R4 ;  /* 0x00000010ff0b7819 */ /* 0x000fe20000011604 */
[----:B------:R-:W-:Y:S02]  /*2f60*/  IMAD R18, R18, 0x4ef34da1, RZ ;  /* 0x4ef34da112127824 */ /* 0x000fe400078e02ff */
[----:B-1----:R-:W-:Y:S01]  /*2f70*/  IMAD.MOV R23, RZ, RZ, -R22 ;  /* 0x000000ffff177224 */ /* 0x002fe200078e0a16 */
[----:B------:R-:W-:Y:S01]  /*2f80*/  LOP3.LUT R11, R11, R4, RZ, 0x3c, !PT ;  /* 0x000000040b0b7212 */ /* 0x000fe200078e3cff */
[----:B------:R-:W-:Y:S01]  /*2f90*/  IMAD.MOV.U32 R4, RZ, RZ, RZ ;  /* 0x000000ffff047224 */ /* 0x000fe200078e00ff */
[----:B------:R-:W0:Y:S01]  /*2fa0*/  F2I.FTZ.U32.TRUNC.NTZ R19, R19 ;  /* 0x0000001300137305 */ /* 0x000e22000021f000 */
[----:B--2---:R-:W-:-:S02]  /*2fb0*/  IMAD R21, R25, R5, RZ ;  /* 0x0000000519157224 */ /* 0x004fc400078e02ff */
[----:B------:R-:W-:Y:S02]  /*2fc0*/  IMAD R11, R11, 0x4ef34da1, RZ ;  /* 0x4ef34da10b0b7824 */ /* 0x000fe400078e02ff */
[----:B------:R-:W-:Y:S01]  /*2fd0*/  IMAD.HI.U32 R24, R5, R21, R4 ;  /* 0x0000001505187227 */ /* 0x000fe200078e0004 */
[----:B------:R-:W-:Y:S02]  /*2fe0*/  SHF.R.U32.HI R5, RZ, 0x10, R18 ;  /* 0x00000010ff057819 */ /* 0x000fe40000011612 */
[----:B------:R-:W-:Y:S02]  /*2ff0*/  SHF.R.U32.HI R4, RZ, 0x10, R11 ;  /* 0x00000010ff047819 */ /* 0x000fe4000001160b */
[----:B------:R-:W-:Y:S01]  /*3000*/  LOP3.LUT R5, R5, R18, RZ, 0x3c, !PT ;  /* 0x0000001205057212 */ /* 0x000fe200078e3cff */
[----:B------:R-:W-:Y:S01]  /*3010*/  HFMA2 R18, -RZ, RZ, 0, 0 ;  /* 0x00000000ff127431 */ /* 0x000fe200000001ff */
[----:B------:R-:W-:Y:S01]  /*3020*/  LOP3.LUT R11, R4, R11, RZ, 0x3c, !PT ;  /* 0x0000000b040b7212 */ /* 0x000fe200078e3cff */
[----:B0-----:R-:W-:-:S02]  /*3030*/  IMAD R21, R23, R19, RZ ;  /* 0x0000001317157224 */ /* 0x001fc400078e02ff */
[----:B------:R-:W-:-:S04]  /*3040*/  IMAD.HI.U32 R24, R24, R5, RZ ;  /* 0x0000000518187227 */ /* 0x000fc800078e00ff */
[----:B------:R-:W-:Y:S02]  /*3050*/  IMAD.MOV R24, RZ, RZ, -R24 ;  /* 0x000000ffff187224 */ /* 0x000fe400078e0a18 */
[----:B------:R-:W-:-:S04]  /*3060*/  IMAD.HI.U32 R18, R19, R21, R18 ;  /* 0x0000001513127227 */ /* 0x000fc800078e0012 */
[----:B------:R-:W-:Y:S02]  /*3070*/  IMAD R5, R20, R24, R5 ;  /* 0x0000001814057224 */ /* 0x000fe400078e0205 */
[----:B------:R-:W-:-:S03]  /*3080*/  IMAD.HI.U32 R18, R18, R11, RZ ;  /* 0x0000000b12127227 */ /* 0x000fc600078e00ff */
[----:B------:R-:W-:Y:S01]  /*3090*/  ISETP.GE.U32.AND P1, PT, R5, R20, PT ;  /* 0x000000140500720c */ /* 0x000fe20003f26070 */
[----:B------:R-:W-:-:S04]  /*30a0*/  IMAD.MOV R18, RZ, RZ, -R18 ;  /* 0x000000ffff127224 */ /* 0x000fc800078e0a12 */
[----:B------:R-:W-:-:S05]  /*30b0*/  IMAD R19, R22, R18, R11 ;  /* 0x0000001216137224 */ /* 0x000fca00078e020b */
[----:B------:R-:W-:-:S03]  /*30c0*/  ISETP.GE.U32.AND P0, PT, R19, R22, PT ;  /* 0x000000161300720c */ /* 0x000fc60003f06070 */
[----:B------:R-:W-:Y:S02]  /*30d0*/  @P1 IADD3 R5, PT, PT, -R20, R5, RZ ;  /* 0x0000000514051210 */ /* 0x000fe40007ffe1ff */
[----:B------:R-:W-:Y:S02]  /*30e0*/  ISETP.NE.U32.AND P1, PT, R22, RZ, PT ;  /* 0x000000ff1600720c */ /* 0x000fe40003f25070 */
[----:B------:R-:W-:-:S06]  /*30f0*/  ISETP.GE.U32.AND P2, PT, R5, R20, PT ;  /* 0x000000140500720c */ /* 0x000fcc0003f46070 */
[----:B------:R-:W-:-:S05]  /*3100*/  @P0 IMAD.IADD R19, R19, 0x1, -R22 ;  /* 0x0000000113130824 */ /* 0x000fca00078e0a16 */
[----:B------:R-:W-:Y:S02]  /*3110*/  ISETP.GE.U32.AND P0, PT, R19, R22, PT ;  /* 0x000000161300720c */ /* 0x000fe40003f06070 */
[----:B------:R-:W-:Y:S01]  /*3120*/  @P2 IMAD.IADD R5, R5, 0x1, -R20 ;  /* 0x0000000105052824 */ /* 0x000fe200078e0a14 */
[----:B------:R-:W-:-:S04]  /*3130*/  @!P3 LOP3.LUT R5, RZ, R20, RZ, 0x33, !PT ;  /* 0x00000014ff05b212 */ /* 0x000fc800078e33ff */
[----:B------:R-:W-:-:S05]  /*3140*/  I2FP.F32.S32 R5, R5 ;  /* 0x0000000500057245 */ /* 0x000fca0000201400 */
[----:B------:R0:W-:Y:S01]  /*3150*/  STG.E desc[UR6][R14.64+0x4], R5 ;  /* 0x000004050e007986 */ /* 0x0001e2000c101906 */
[----:B------:R-:W-:Y:S02]  /*3160*/  @P0 IADD3 R19, PT, PT, -R22, R19, RZ ;  /* 0x0000001316130210 */ /* 0x000fe40007ffe1ff */
[----:B------:R-:W-:-:S04]  /*3170*/  @!P1 LOP3.LUT R19, RZ, R22, RZ, 0x33, !PT ;  /* 0x00000016ff139212 */ /* 0x000fc800078e33ff */
[----:B------:R-:W-:-:S05]  /*3180*/  I2FP.F32.S32 R19, R19 ;  /* 0x0000001300137245 */ /* 0x000fca0000201400 */
[----:B------:R1:W-:Y:S04]  /*3190*/  STG.E desc[UR6][R14.64], R19 ;  /* 0x000000130e007986 */ /* 0x0003e8000c101906 */
[----:B------:R-:W2:Y:S02]  /*31a0*/  LDG.E R12, desc[UR6][R12.64] ;  /* 0x000000060c0c7981 */ /* 0x000ea4000c1e1900 */
[----:B--2---:R-:W-:-:S04]  /*31b0*/  I2FP.F32.S32 R4, R12 ;  /* 0x0000000c00047245 */ /* 0x004fc80000201400 */
[----:B------:R-:W-:Y:S01]  /*31c0*/  FSETP.GT.AND P0, PT, R19, R4, PT ;  /* 0x000000041300720b */ /* 0x000fe20003f04000 */
[----:B------:R-:W-:-:S12]  /*31d0*/  IMAD.MOV.U32 R4, RZ, RZ, R19 ;  /* 0x000000ffff047224 */ /* 0x000fd800078e0013 */
[----:B------:R-:W-:-:S05]  /*31e0*/  @P0 I2FP.F32.S32 R18, R17 ;  /* 0x0000001100120245 */ /* 0x000fca0000201400 */
[----:B------:R-:W-:-:S05]  /*31f0*/  @P0 FADD R4, R19, R18 ;  /* 0x0000001213040221 */ /* 0x000fca0000000000 */
[----:B------:R1:W-:Y:S04]  /*3200*/  @P0 STG.E desc[UR6][R14.64], R4 ;  /* 0x000000040e000986 */ /* 0x0003e8000c101906 */
[----:B------:R-:W2:Y:S01]  /*3210*/  LDG.E R2, desc[UR6][R2.64] ;  /* 0x0000000602027981 */ /* 0x000ea2000c1e1900 */
[----:B------:R-:W-:Y:S01]  /*3220*/  VIADD R17, R16, 0x4ef34da3 ;  /* 0x4ef34da310117836 */ /* 0x000fe20000000000 */
[----:B------:R-:W-:Y:S04]  /*3230*/  BSSY.RECONVERGENT B4, `(.L_x_78) ;  /* 0x000001c000047945 */ /* 0x000fe80003800200 */
[----:B------:R-:W-:-:S04]  /*3240*/  SHF.R.U32.HI R18, RZ, 0x10, R17 ;  /* 0x00000010ff127819 */ /* 0x000fc80000011611 */
[----:B------:R-:W-:-:S05]  /*3250*/  LOP3.LUT R18, R18, R17, RZ, 0x3c, !PT ;  /* 0x0000001112127212 */ /* 0x000fca00078e3cff */
[----:B------:R-:W-:-:S05]  /*3260*/  IMAD R18, R18, 0x4ef34da1, RZ ;  /* 0x4ef34da112127824 */ /* 0x000fca00078e02ff */
[----:B------:R-:W-:-:S04]  /*3270*/  SHF.R.U32.HI R13, RZ, 0x10, R18 ;  /* 0x00000010ff0d7819 */ /* 0x000fc80000011612 */
[----:B------:R-:W-:-:S05]  /*3280*/  LOP3.LUT R13, R13, R18, RZ, 0x3c, !PT ;  /* 0x000000120d0d7212 */ /* 0x000fca00078e3cff */
[----:B------:R-:W-:Y:S01]  /*3290*/  IMAD R13, R13, 0x4ef34da1, RZ ;  /* 0x4ef34da10d0d7824 */ /* 0x000fe200078e02ff */
[----:B--2---:R-:W-:-:S04]  /*32a0*/  I2FP.F32.S32 R12, R2 ;  /* 0x00000002000c7245 */ /* 0x004fc80000201400 */
[----:B------:R-:W-:Y:S02]  /*32b0*/  FSETP.GT.AND P0, PT, R5, R12, PT ;  /* 0x0000000c0500720b */ /* 0x000fe40003f04000 */
[----:B------:R-:W-:-:S04]  /*32c0*/  SHF.R.U32.HI R12, RZ, 0x10, R13 ;  /* 0x00000010ff0c7819 */ /* 0x000fc8000001160d */
[----:B------:R-:W-:Y:S02]  /*32d0*/  LOP3.LUT R12, R12, R13, RZ, 0x3c, !PT ;  /* 0x0000000d0c0c7212 */ /* 0x000fe400078e3cff */
[----:B------:R-:W-:-:S03]  /*32e0*/  MOV R13, 0x33d6bf95 ;  /* 0x33d6bf95000d7802 */ /* 0x000fc60000000f00 */
[----:B------:R-:W-:Y:S02]  /*32f0*/  IMAD.HI.U32 R2, R12, 0x6b5fca6b, RZ ;  /* 0x6b5fca6b0c027827 */ /* 0x000fe400078e00ff */
[----:B------:R-:W-:-:S03]  /*3300*/  @P0 I2FP.F32.S32 R0, R0 ;  /* 0x0000000000000245 */ /* 0x000fc60000201400 */
[----:B------:R-:W-:Y:S02]  /*3310*/  SHF.R.U32.HI R3, RZ, 0x16, R2 ;  /* 0x00000016ff037819 */ /* 0x000fe40000011602 */
[----:B0-----:R-:W-:Y:S01]  /*3320*/  @P0 FADD R5, R5, R0 ;  /* 0x0000000005050221 */ /* 0x001fe20000000000 */
[----:B------:R-:W-:Y:S02]  /*3330*/  FFMA R0, R13, -R10, 1 ;  /* 0x3f8000000d007423 */ /* 0x000fe4000000080a */
[----:B------:R-:W-:Y:S02]  /*3340*/  IMAD R3, R3, -0x989680, R12 ;  /* 0xff67698003037824 */ /* 0x000fe400078e020c */
[----:B------:R1:W-:Y:S01]  /*3350*/  @P0 STG.E desc[UR6][R14.64+0x4], R5 ;  /* 0x000004050e000986 */ /* 0x0003e2000c101906 */
[----:B------:R-:W-:Y:S02]  /*3360*/  FFMA R0, R0, R13, 1.0000000116860974231e-07 ;  /* 0x33d6bf9500007423 */ /* 0x000fe4000000000d */
[----:B------:R-:W-:-:S04]  /*3370*/  I2FP.F32.U32 R3, R3 ;  /* 0x0000000300037245 */ /* 0x000fc80000201000 */
[----:B------:R-:W0:Y:S01]  /*3380*/  FCHK P0, R3, 10000000 ;  /* 0x4b18968003007902 */ /* 0x000e220000000000 */
[----:B------:R-:W-:-:S04]  /*3390*/  FFMA R2, R3, R0, RZ ;  /* 0x0000000003027223 */ /* 0x000fc800000000ff */
[----:B------:R-:W-:-:S04]  /*33a0*/  FFMA R13, R2, -10000000, R3 ;  /* 0xcb189680020d7823 */ /* 0x000fc80000000003 */
[----:B------:R-:W-:Y:S01]  /*33b0*/  FFMA R0, R0, R13, R2 ;  /* 0x0000000d00007223 */ /* 0x000fe20000000002 */
[----:B01----:R-:W-:Y:S06]  /*33c0*/  @!P0 BRA `(.L_x_79) ;  /* 0x0000000000088947 */ /* 0x003fec0003800000 */
[----:B------:R-:W-:-:S07]  /*33d0*/  MOV R2, 0x33f0 ;  /* 0x000033f000027802 */ /* 0x000fce0000000f00 */
[----:B------:R-:W-:Y:S05]  /*33e0*/  CALL.REL.NOINC `($__internal_0_$__cuda_sm3x_div_rn_noftz_f32_slowpath) ;  /* 0x0000008c00907944 */ /* 0x000fea0003c00000 */
.L_x_79:
[----:B------:R-:W-:Y:S05]  /*33f0*/  BSYNC.RECONVERGENT B4 ;  /* 0x0000000000047941 */ /* 0x000fea0003800200 */
.L_x_78:
[----:B------:R-:W-:Y:S01]  /*3400*/  VIADD R16, R16, 0x4ef34da4 ;  /* 0x4ef34da410107836 */ /* 0x000fe20000000000 */
[----:B------:R-:W-:Y:S01]  /*3410*/  UMOV UR4, 0x54442d18 ;  /* 0x54442d1800047882 */ /* 0x000fe20000000000 */
[----:B------:R-:W-:Y:S01]  /*3420*/  UMOV UR5, 0x401921fb ;  /* 0x401921fb00057882 */ /* 0x000fe20000000000 */
[----:B------:R-:W-:Y:S01]  /*3430*/  IMAD.MOV.U32 R13, RZ, RZ, 0x33d6bf95 ;  /* 0x33d6bf95ff0d7424 */ /* 0x000fe200078e00ff */
[----:B------:R-:W-:Y:S01]  /*3440*/  BSSY.RECONVERGENT B4, `(.L_x_80) ;  /* 0x000001a000047945 */ /* 0x000fe20003800200 */
[----:B------:R-:W-:Y:S02]  /*3450*/  SHF.R.U32.HI R3, RZ, 0x10, R16 ;  /* 0x00000010ff037819 */ /* 0x000fe40000011610 */
[----:B------:R-:W-:Y:S02]  /*3460*/  FFMA R12, R13, -R10, 1 ;  /* 0x3f8000000d0c7423 */ /* 0x000fe4000000080a */
[----:B------:R-:W-:Y:S02]  /*3470*/  LOP3.LUT R3, R3, R16, RZ, 0x3c, !PT ;  /* 0x0000001003037212 */ /* 0x000fe400078e3cff */
[----:B------:R0:W1:Y:S03]  /*3480*/  F2F.F64.F32 R16, R0 ;  /* 0x0000000000107310 */ /* 0x0000660000201800 */
[----:B------:R-:W-:-:S05]  /*3490*/  IMAD R3, R3, 0x4ef34da1, RZ ;  /* 0x4ef34da103037824 */ /* 0x000fca00078e02ff */
[----:B------:R-:W-:Y:S01]  /*34a0*/  SHF.R.U32.HI R2, RZ, 0x10, R3 ;  /* 0x00000010ff027819 */ /* 0x000fe20000011603 */
[----:B0-----:R-:W-:-:S03]  /*34b0*/  FFMA R0, R12, R13, 1.0000000116860974231e-07 ;  /* 0x33d6bf950c007423 */ /* 0x001fc6000000000d */
[----:B------:R-:W-:Y:S01]  /*34c0*/  LOP3.LUT R2, R2, R3, RZ, 0x3c, !PT ;  /* 0x0000000302027212 */ /* 0x000fe200078e3cff */
[----:B-1----:R-:W-:-:S04]  /*34d0*/  DMUL R16, R16, UR4 ;  /* 0x0000000410107c28 */ /* 0x002fc80008000000 */
[----:B------:R-:W-:-:S05]  /*34e0*/  IMAD R2, R2, 0x4ef34da1, RZ ;  /* 0x4ef34da102027824 */ /* 0x000fca00078e02ff */
[----:B------:R-:W-:Y:S01]  /*34f0*/  SHF.R.U32.HI R3, RZ, 0x10, R2 ;  /* 0x00000010ff037819 */ /* 0x000fe20000011602 */
[----:B------:R0:W1:Y:S03]  /*3500*/  F2F.F32.F64 R16, R16 ;  /* 0x0000001000107310 */ /* 0x0000660000301000 */
[----:B------:R-:W-:-:S05]  /*3510*/  LOP3.LUT R3, R3, R2, RZ, 0x3c, !PT ;  /* 0x0000000203037212 */ /* 0x000fca00078e3cff */
[----:B------:R-:W-:-:S05]  /*3520*/  IMAD.HI.U32 R2, R3, 0x6b5fca6b, RZ ;  /* 0x6b5fca6b03027827 */ /* 0x000fca00078e00ff */
[----:B------:R-:W-:-:S05]  /*3530*/  SHF.R.U32.HI R2, RZ, 0x16, R2 ;  /* 0x00000016ff027819 */ /* 0x000fca0000011602 */
[----:B------:R-:W-:-:S05]  /*3540*/  IMAD R2, R2, -0x989680, R3 ;  /* 0xff67698002027824 */ /* 0x000fca00078e0203 */
[----:B------:R-:W-:-:S04]  /*3550*/  I2FP.F32.U32 R3, R2 ;  /* 0x0000000200037245 */ /* 0x000fc80000201000 */
[----:B------:R-:W2:Y:S01]  /*3560*/  FCHK P0, R3, 10000000 ;  /* 0x4b18968003007902 */ /* 0x000ea20000000000 */
[----:B------:R-:W-:-:S04]  /*3570*/  FFMA R2, R0, R3, RZ ;  /* 0x0000000300027223 */ /* 0x000fc800000000ff */
[----:B------:R-:W-:-:S04]  /*3580*/  FFMA R13, R2, -10000000, R3 ;  /* 0xcb189680020d7823 */ /* 0x000fc80000000003 */
[----:B------:R-:W-:Y:S01]  /*3590*/  FFMA R12, R0, R13, R2 ;  /* 0x0000000d000c7223 */ /* 0x000fe20000000002 */
[----:B012---:R-:W-:Y:S06]  /*35a0*/  @!P0 BRA `(.L_x_81) ;  /* 0x00000000000c8947 */ /* 0x007fec0003800000 */
[----:B------:R-:W-:-:S07]  /*35b0*/  MOV R2, 0x35d0 ;  /* 0x000035d000027802 */ /* 0x000fce0000000f00 */
[----:B------:R-:W-:Y:S05]  /*35c0*/  CALL.REL.NOINC `($__internal_0_$__cuda_sm3x_div_rn_noftz_f32_slowpath) ;  /* 0x0000008c00187944 */ /* 0x000fea0003c00000 */
[----:B------:R-:W-:-:S07]  /*35d0*/  MOV R12, R0 ;  /* 0x00000000000c7202 */ /* 0x000fce0000000f00 */
.L_x_81:
[----:B------:R-:W-:Y:S05]  /*35e0*/  BSYNC.RECONVERGENT B4 ;  /* 0x0000000000047941 */ /* 0x000fea0003800200 */
.L_x_80:
[C---:B------:R-:W-:Y:S01]  /*35f0*/  FMUL R0, R16.reuse, 0.63661974668502807617 ;  /* 0x3f22f98310007820 */ /* 0x040fe20000400000 */
[----:B------:R-:W-:Y:S01]  /*3600*/  FSETP.GE.AND P0, PT, |R16|, 105615, PT ;  /* 0x47ce47801000780b */ /* 0x000fe20003f06200 */
[----:B------:R-:W-:Y:S01]  /*3610*/  BSSY.RECONVERGENT B1, `(.L_x_82) ;  /* 0x0000043000017945 */ /* 0x000fe20003800200 */
[----:B------:R-:W-:-:S03]  /*3620*/  FMUL R12, R12, 3 ;  /* 0x404000000c0c7820 */ /* 0x000fc60000400000 */
[----:B------:R-:W0:Y:S02]  /*3630*/  F2I.NTZ R0, R0 ;  /* 0x0000000000007305 */ /* 0x000e240000203100 */
[----:B0-----:R-:W-:Y:S01]  /*3640*/  I2FP.F32.S32 R17, R0 ;  /* 0x0000000000117245 */ /* 0x001fe20000201400 */
[----:B------:R-:W-:-:S04]  /*3650*/  IMAD.MOV.U32 R20, RZ, RZ, R0 ;  /* 0x000000ffff147224 */ /* 0x000fc800078e0000 */
[----:B------:R-:W-:-:S04]  /*3660*/  FFMA R2, R17, -1.5707962512969970703, R16 ;  /* 0xbfc90fda11027823 */ /* 0x000fc80000000010 */
[----:B------:R-:W-:-:S04]  /*3670*/  FFMA R2, R17, -7.5497894158615963534e-08, R2 ;  /* 0xb3a2216811027823 */ /* 0x000fc80000000002 */
[----:B------:R-:W-:-:S04]  /*3680*/  FFMA R17, R17, -5.3903029534742383927e-15, R2 ;  /* 0xa7c234c511117823 */ /* 0x000fc80000000002 */
[----:B------:R-:W-:Y:S01]  /*3690*/  IMAD.MOV.U32 R13, RZ, RZ, R17 ;  /* 0x000000ffff0d7224 */ /* 0x000fe200078e0011 */
[----:B------:R-:W-:Y:S06]  /*36a0*/  @!P0 BRA `(.L_x_83) ;  /* 0x0000000000e48947 */ /* 0x000fec0003800000 */
[----:B------:R-:W-:-:S13]  /*36b0*/  FSETP.NEU.AND P0, PT, |R16|, +INF , PT ;  /* 0x7f8000001000780b */ /* 0x000fda0003f0d200 */
[----:B------:R-:W-:Y:S01]  /*36c0*/  @!P0 FMUL R13, RZ, R16 ;  /* 0x00000010ff0d8220 */ /* 0x000fe20000400000 */
[----:B------:R-:W-:Y:S01]  /*36d0*/  @!P0 MOV R0, RZ ;  /* 0x000000ff00008202 */ /* 0x000fe20000000f00 */
[----:B------:R-:W-:Y:S06]  /*36e0*/  @!P0 BRA `(.L_x_83) ;  /* 0x0000000000d48947 */ /* 0x000fec0003800000 */
[----:B------:R-:W0:Y:S01]  /*36f0*/  LDCU.64 UR4, c[0x4][0x28] ;  /* 0x01000500ff0477ac */ /* 0x000e220008000a00 */
[----:B------:R-:W-:Y:S02]  /*3700*/  IMAD.SHL.U32 R2, R16, 0x100, RZ ;  /* 0x0000010010027824 */ /* 0x000fe400078e00ff */
[----:B------:R-:W-:Y:S01]  /*3710*/  HFMA2 R13, -RZ, RZ, 0, 0 ;  /* 0x00000000ff0d7431 */ /* 0x000fe200000001ff */
[----:B------:R-:W-:Y:S01]  /*3720*/  BSSY.RECONVERGENT B2, `(.L_x_84) ;  /* 0x0000015000027945 */ /* 0x000fe20003800200 */
[----:B------:R-:W-:Y:S02]  /*3730*/  IMAD.MOV.U32 R25, RZ, RZ, RZ ;  /* 0x000000ffff197224 */ /* 0x000fe400078e00ff */
[----:B------:R-:W-:Y:S01]  /*3740*/  IMAD.MOV.U32 R27, RZ, RZ, RZ ;  /* 0x000000ffff1b7224 */ /* 0x000fe200078e00ff */
[----:B------:R-:W-:Y:S01]  /*3750*/  LOP3.LUT R29, R2, 0x80000000, RZ, 0xfc, !PT ;  /* 0x80000000021d7812 */ /* 0x000fe200078efcff */
[----:B------:R-:W-:Y:S02]  /*3760*/  IMAD.MOV.U32 R0, RZ, RZ, R1 ;  /* 0x000000ffff007224 */ /* 0x000fe400078e0001 */
[----:B0-----:R-:W-:Y:S01]  /*3770*/  IMAD.U32 R22, RZ, RZ, UR4 ;  /* 0x00000004ff167e24 */ /* 0x001fe2000f8e00ff */
[----:B------:R-:W-:-:S07]  /*3780*/  MOV R23, UR5 ;  /* 0x0000000500177c02 */ /* 0x000fce0008000f00 */
.L_x_85:
[----:B------:R-:W-:Y:S01]  /*3790*/  IMAD.MOV.U32 R2, RZ, RZ, R22 ;  /* 0x000000ffff027224 */ /* 0x000fe200078e0016 */
[----:B------:R-:W-:-:S05]  /*37a0*/  MOV R3, R23 ;  /* 0x0000001700037202 */ /* 0x000fca0000000f00 */
[----:B------:R-:W2:Y:S01]  /*37b0*/  LDG.E.CONSTANT R18, desc[UR6][R2.64] ;  /* 0x0000000602127981 */ /* 0x000ea2000c1e9900 */
[----:B------:R-:W-:Y:S01]  /*37c0*/  VIADD R13, R13, 0x1 ;  /* 0x000000010d0d7836 */ /* 0x000fe20000000000 */
[----:B------:R-:W-:-:S04]  /*37d0*/  IADD3 R22, P2, PT, R22, 0x4, RZ ;  /* 0x0000000416167810 */ /* 0x000fc80007f5e0ff */
[----:B------:R-:W-:Y:S02]  /*37e0*/  ISETP.NE.AND P0, PT, R13, 0x6, PT ;  /* 0x000000060d00780c */ /* 0x000fe40003f05270 */
[----:B------:R-:W-:Y:S01]  /*37f0*/  IADD3.X R23, PT, PT, RZ, R23, RZ, P2, !PT ;  /* 0x00000017ff177210 */ /* 0x000fe200017fe4ff */
[----:B--2---:R-:W-:-:S03]  /*3800*/  IMAD.WIDE.U32 R18, R18, R29, RZ ;  /* 0x0000001d12127225 */ /* 0x004fc600078e00ff */
[----:B------:R-:W-:-:S05]  /*3810*/  IADD3 R21, P1, PT, R18, R25, RZ ;  /* 0x0000001912157210 */ /* 0x000fca0007f3e0ff */
[----:B------:R-:W-:Y:S01]  /*3820*/  IMAD.X R18, R19, 0x1, R27, P1 ;  /* 0x0000000113127824 */ /* 0x000fe200008e061b */
[----:B------:R0:W-:Y:S03]  /*3830*/  STL [R0], R21 ;  /* 0x0000001500007387 */ /* 0x0001e60000100800 */
[----:B------:R-:W-:Y:S02]  /*3840*/  IMAD.MOV.U32 R25, RZ, RZ, R18 ;  /* 0x000000ffff197224 */ /* 0x000fe400078e0012 */
[----:B0-----:R-:W-:Y:S01]  /*3850*/  VIADD R0, R0, 0x4 ;  /* 0x0000000400007836 */ /* 0x001fe20000000000 */
[----:B------:R-:W-:Y:S06]  /*3860*/  @P0 BRA `(.L_x_85) ;  /* 0xfffffffc00c80947 */ /* 0x000fec000383ffff */
[----:B------:R-:W-:Y:S05]  /*3870*/  BSYNC.RECONVERGENT B2 ;  /* 0x0000000000027941 */ /* 0x000fea0003800200 */
.L_x_84:
[----:B------:R-:W-:Y:S01]  /*3880*/  SHF.R.U32.HI R13, RZ, 0x17, R16 ;  /* 0x00000017ff0d7819 */ /* 0x000fe20000011610 */
[----:B------:R0:W-:Y:S03]  /*3890*/  STL [R1+0x18], R18 ;  /* 0x0000181201007387 */ /* 0x0001e60000100800 */
[C---:B------:R-:W-:Y:S02]  /*38a0*/  LOP3.LUT R0, R13.reuse, 0xe0, RZ, 0xc0, !PT ;  /* 0x000000e00d007812 */ /* 0x040fe400078ec0ff */
[----:B------:R-:W-:Y:S02]  /*38b0*/  LOP3.LUT P0, RZ, R13, 0x1f, RZ, 0xc0, !PT ;  /* 0x0000001f0dff7812 */ /* 0x000fe4000780c0ff */
[----:B------:R-:W-:-:S04]  /*38c0*/  IADD3 R0, PT, PT, R0, -0x80, RZ ;  /* 0xffffff8000007810 */ /* 0x000fc80007ffe0ff */
[----:B------:R-:W-:-:S05]  /*38d0*/  SHF.R.U32.HI R0, RZ, 0x5, R0 ;  /* 0x00000005ff007819 */ /* 0x000fca0000011600 */
[----:B------:R-:W-:-:S05]  /*38e0*/  IMAD R19, R0, -0x4, R1 ;  /* 0xfffffffc00137824 */ /* 0x000fca00078e0201 */
[----:B------:R-:W2:Y:S04]  /*38f0*/  LDL R0, [R19+0x18] ;  /* 0x0000180013007983 */ /* 0x000ea80000100800 */
[----:B------:R-:W2:Y:S04]  /*3900*/  LDL R3, [R19+0x14] ;  /* 0x0000140013037983 */ /* 0x000ea80000100800 */
[----:B------:R-:W3:Y:S01]  /*3910*/  @P0 LDL R2, [R19+0x10] ;  /* 0x0000100013020983 */ /* 0x000ee20000100800 */
[----:B------:R-:W-:Y:S01]  /*3920*/  LOP3.LUT R13, R13, 0x1f, RZ, 0xc0, !PT ;  /* 0x0000001f0d0d7812 */ /* 0x000fe200078ec0ff */
[----:B------:R-:W-:Y:S01]  /*3930*/  UMOV UR4, 0x54442d19 ;  /* 0x54442d1900047882 */ /* 0x000fe20000000000 */
[----:B------:R-:W-:-:S02]  /*3940*/  UMOV UR5, 0x3bf921fb ;  /* 0x3bf921fb00057882 */ /* 0x000fc40000000000 */
[-C--:B--2---:R-:W-:Y:S02]  /*3950*/  @P0 SHF.L.W.U32.HI R0, R3, R13.reuse, R0 ;  /* 0x0000000d03000219 */ /* 0x084fe40000010e00 */
[----:B---3--:R-:W-:-:S04]  /*3960*/  @P0 SHF.L.W.U32.HI R3, R2, R13, R3 ;  /* 0x0000000d02030219 */ /* 0x008fc80000010e03 */
[C-C-:B------:R-:W-:Y:S01]  /*3970*/  SHF.L.W.U32.HI R13, R3.reuse, 0x2, R0.reuse ;  /* 0x00000002030d7819 */ /* 0x140fe20000010e00 */
[----:B------:R-:W-:Y:S01]  /*3980*/  IMAD.SHL.U32 R3, R3, 0x4, RZ ;  /* 0x0000000403037824 */ /* 0x000fe200078e00ff */
[----:B------:R-:W-:Y:S02]  /*3990*/  SHF.R.U32.HI R0, RZ, 0x1e, R0 ;  /* 0x0000001eff007819 */ /* 0x000fe40000011600 */
[----:B0-----:R-:W-:Y:S02]  /*39a0*/  SHF.R.S32.HI R18, RZ, 0x1f, R13 ;  /* 0x0000001fff127819 */ /* 0x001fe4000001140d */
[----:B------:R-:W-:Y:S02]  /*39b0*/  LOP3.LUT R21, R13, R16, RZ, 0x3c, !PT ;  /* 0x000000100d157212 */ /* 0x000fe400078e3cff */
[C---:B------:R-:W-:Y:S02]  /*39c0*/  LOP3.LUT R2, R18.reuse, R3, RZ, 0x3c, !PT ;  /* 0x0000000312027212 */ /* 0x040fe400078e3cff */
[----:B------:R-:W-:-:S02]  /*39d0*/  LOP3.LUT R3, R18, R13, RZ, 0x3c, !PT ;  /* 0x0000000d12037212 */ /* 0x000fc400078e3cff */
[----:B------:R-:W-:Y:S02]  /*39e0*/  ISETP.GE.AND P0, PT, R21, RZ, PT ;  /* 0x000000ff1500720c */ /* 0x000fe40003f06270 */
[----:B------:R-:W-:Y:S02]  /*39f0*/  LEA.HI R0, R13, R0, RZ, 0x1 ;  /* 0x000000000d007211 */ /* 0x000fe400078f08ff */
[----:B------:R-:W0:Y:S02]  /*3a00*/  I2F.F64.S64 R2, R2 ;  /* 0x0000000200027312 */ /* 0x000e240000301c00 */
[----:B0-----:R-:W-:-:S10]  /*3a10*/  DMUL R18, R2, UR4 ;  /* 0x0000000402127c28 */ /* 0x001fd40008000000 */
[----:B------:R-:W0:Y:S02]  /*3a20*/  F2F.F32.F64 R18, R18 ;  /* 0x0000001200127310 */ /* 0x000e240000301000 */
[----:B0-----:R-:W-:-:S07]  /*3a30*/  FSEL R13, -R18, R18, !P0 ;  /* 0x00000012120d7208 */ /* 0x001fce0004000100 */
.L_x_83:
[----:B------:R-:W-:Y:S05]  /*3a40*/  BSYNC.RECONVERGENT B1 ;  /* 0x0000000000017941 */ /* 0x000fea0003800200 */
.L_x_82:
[----:B------:R-:W-:Y:S02]  /*3a50*/  IMAD.MOV.U32 R21, RZ, RZ, 0x37cbac00 ;  /* 0x37cbac00ff157424 */ /* 0x000fe400078e00ff */
[----:B------:R-:W-:Y:S01]  /*3a60*/  FMUL R2, R13, R13 ;  /* 0x0000000d0d027220 */ /* 0x000fe20000400000 */
[C---:B------:R-:W-:Y:S01]  /*3a70*/  LOP3.LUT R18, R0.reuse, 0x1, RZ, 0xc0, !PT ;  /* 0x0000000100127812 */ /* 0x040fe200078ec0ff */
[----:B------:R-:W-:Y:S01]  /*3a80*/  VIADD R0, R0, 0x1 ;  /* 0x0000000100007836 */ /* 0x000fe20000000000 */
[----:B------:R-:W-:Y:S01]  /*3a90*/  MOV R19, 0x3c0885e4 ;  /* 0x3c0885e400137802 */ /* 0x000fe20000000f00 */
[----:B------:R-:W-:Y:S01]  /*3aa0*/  FFMA R3, R2, R21, -0.0013887860113754868507 ;  /* 0xbab607ed02037423 */ /* 0x000fe20000000015 */
[----:B------:R-:W-:Y:S01]  /*3ab0*/  ISETP.NE.U32.AND P0, PT, R18, 0x1, PT ;  /* 0x000000011200780c */ /* 0x000fe20003f05070 */
[----:B------:R-:W-:Y:S01]  /*3ac0*/  IMAD.MOV.U32 R18, RZ, RZ, 0x3e2aaaa8 ;  /* 0x3e2aaaa8ff127424 */ /* 0x000fe200078e00ff */
[----:B------:R-:W-:Y:S01]  /*3ad0*/  LOP3.LUT P1, RZ, R0, 0x2, RZ, 0xc0, !PT ;  /* 0x0000000200ff7812 */ /* 0x000fe2000782c0ff */
[----:B------:R-:W-:Y:S01]  /*3ae0*/  BSSY.RECONVERGENT B1, `(.L_x_86) ;  /* 0x0000045000017945 */ /* 0x000fe20003800200 */
[----:B------:R-:W-:-:S02]  /*3af0*/  FSEL R3, R3, -0.00019574658654164522886, P0 ;  /* 0xb94d415303037808 */ /* 0x000fc40000000000 */
[----:B------:R-:W-:Y:S02]  /*3b00*/  FSEL R19, R19, 0.041666727513074874878, !P0 ;  /* 0x3d2aaabb13137808 */ /* 0x000fe40004000000 */
[----:B------:R-:W-:Y:S02]  /*3b10*/  FSEL R0, R13, 1, !P0 ;  /* 0x3f8000000d007808 */ /* 0x000fe40004000000 */
[----:B------:R-:W-:Y:S01]  /*3b20*/  FSEL R18, -R18, -0.4999999701976776123, !P0 ;  /* 0xbeffffff12127808 */ /* 0x000fe20004000100 */
[----:B------:R-:W-:Y:S01]  /*3b30*/  FFMA R19, R2, R3, R19 ;  /* 0x0000000302137223 */ /* 0x000fe20000000013 */
[----:B------:R-:W-:Y:S01]  /*3b40*/  FSETP.GE.AND P0, PT, |R16|, 105615, PT ;  /* 0x47ce47801000780b */ /* 0x000fe20003f06200 */
[C---:B------:R-:W-:Y:S02]  /*3b50*/  FFMA R3, R2.reuse, R0, RZ ;  /* 0x0000000002037223 */ /* 0x040fe400000000ff */
[----:B------:R-:W-:-:S04]  /*3b60*/  FFMA R18, R2, R19, R18 ;  /* 0x0000001302127223 */ /* 0x000fc80000000012 */
[----:B------:R-:W-:-:S04]  /*3b70*/  FFMA R3, R3, R18, R0 ;  /* 0x0000001203037223 */ /* 0x000fc80000000000 */
[----:B------:R-:W-:-:S04]  /*3b80*/  @P1 FADD R3, RZ, -R3 ;  /* 0x80000003ff031221 */ /* 0x000fc80000000000 */
[----:B------:R-:W-:-:S05]  /*3b90*/  FMUL R3, R12, R3 ;  /* 0x000000030c037220 */ /* 0x000fca0000400000 */
[----:B------:R0:W-:Y:S01]  /*3ba0*/  STG.E desc[UR6][R14.64+0xc], R3 ;  /* 0x00000c030e007986 */ /* 0x0001e2000c101906 */
[----:B------:R-:W-:Y:S05]  /*3bb0*/  @!P0 BRA `(.L_x_87) ;  /* 0x0000000000dc8947 */ /* 0x000fea0003800000 */
[----:B------:R-:W-:-:S13]  /*3bc0*/  FSETP.NEU.AND P0, PT, |R16|, +INF , PT ;  /* 0x7f8000001000780b */ /* 0x000fda0003f0d200 */
[----:B------:R-:W-:Y:S01]  /*3bd0*/  @!P0 FMUL R17, RZ, R16 ;  /* 0x00000010ff118220 */ /* 0x000fe20000400000 */
[----:B------:R-:W-:Y:S01]  /*3be0*/  @!P0 MOV R20, RZ ;  /* 0x000000ff00148202 */ /* 0x000fe20000000f00 */
[----:B------:R-:W-:Y:S06]  /*3bf0*/  @!P0 BRA `(.L_x_87) ;  /* 0x0000000000cc8947 */ /* 0x000fec0003800000 */
[----:B------:R-:W1:Y:S01]  /*3c00*/  LDCU.64 UR4, c[0x4][0x28] ;  /* 0x01000500ff0477ac */ /* 0x000e620008000a00 */
[----:B------:R-:W-:Y:S02]  /*3c10*/  IMAD.SHL.U32 R17, R16, 0x100, RZ ;  /* 0x0000010010117824 */ /* 0x000fe400078e00ff */
[----:B------:R-:W-:Y:S01]  /*3c20*/  HFMA2 R13, -RZ, RZ, 0, 0 ;  /* 0x00000000ff0d7431 */ /* 0x000fe200000001ff */
[----:B------:R-:W-:Y:S01]  /*3c30*/  BSSY.RECONVERGENT B2, `(.L_x_88) ;  /* 0x0000013000027945 */ /* 0x000fe20003800200 */
[----:B------:R-:W-:Y:S02]  /*3c40*/  IMAD.MOV.U32 R23, RZ, RZ, RZ ;  /* 0x000000ffff177224 */ /* 0x000fe400078e00ff */
[----:B------:R-:W-:Y:S01]  /*3c50*/  IMAD.MOV.U32 R25, RZ, RZ, RZ ;  /* 0x000000ffff197224 */ /* 0x000fe200078e00ff */
[----:B------:R-:W-:Y:S01]  /*3c60*/  LOP3.LUT R27, R17, 0x80000000, RZ, 0xfc, !PT ;  /* 0x80000000111b7812 */ /* 0x000fe200078efcff */
[----:B------:R-:W-:Y:S02]  /*3c70*/  IMAD.MOV.U32 R0, RZ, RZ, R1 ;  /* 0x000000ffff007224 */ /* 0x000fe400078e0001 */
[----:B-1----:R-:W-:Y:S01]  /*3c80*/  IMAD.U32 R2, RZ, RZ, UR4 ;  /* 0x00000004ff027e24 */ /* 0x002fe2000f8e00ff */
[----:B0-----:R-:W-:-:S07]  /*3c90*/  MOV R3, UR5 ;  /* 0x0000000500037c02 */ /* 0x001fce0008000f00 */
.L_x_89:
[----:B------:R0:W2:Y:S01]  /*3ca0*/  LDG.E.CONSTANT R18, desc[UR6][R2.64] ;  /* 0x0000000602127981 */ /* 0x0000a2000c1e9900 */
[----:B------:R-:W-:-:S05]  /*3cb0*/  VIADD R13, R13, 0x1 ;  /* 0x000000010d0d7836 */ /* 0x000fca0000000000 */
[----:B------:R-:W-:Y:S02]  /*3cc0*/  ISETP.NE.AND P0, PT, R13, 0x6, PT ;  /* 0x000000060d00780c */ /* 0x000fe40003f05270 */
[----:B0-----:R-:W-:-:S05]  /*3cd0*/  IADD3 R2, P2, PT, R2, 0x4, RZ ;  /* 0x0000000402027810 */ /* 0x001fca0007f5e0ff */
[----:B------:R-:W-:Y:S02]  /*3ce0*/  IMAD.X R3, RZ, RZ, R3, P2 ;  /* 0x000000ffff037224 */ /* 0x000fe400010e0603 */
[----:B--2---:R-:W-:-:S03]  /*3cf0*/  IMAD.WIDE.U32 R18, R18, R27, RZ ;  /* 0x0000001b12127225 */ /* 0x004fc600078e00ff */
[----:B------:R-:W-:-:S04]  /*3d00*/  IADD3 R17, P1, PT, R18, R23, RZ ;  /* 0x0000001712117210 */ /* 0x000fc80007f3e0ff */
[----:B------:R-:W-:Y:S01]  /*3d10*/  IADD3.X R18, PT, PT, R19, R25, RZ, P1, !PT ;  /* 0x0000001913127210 */ /* 0x000fe20000ffe4ff */
[----:B------:R0:W-:Y:S03]  /*3d20*/  STL [R0], R17 ;  /* 0x0000001100007387 */ /* 0x0001e60000100800 */
[----:B------:R-:W-:Y:S01]  /*3d30*/  MOV R23, R18 ;  /* 0x0000001200177202 */ /* 0x000fe20000000f00 */
[----:B0-----:R-:W-:Y:S01]  /*3d40*/  VIADD R0, R0, 0x4 ;  /* 0x0000000400007836 */ /* 0x001fe20000000000 */
[----:B------:R-:W-:Y:S06]  /*3d50*/  @P0 BRA `(.L_x_89) ;  /* 0xfffffffc00d00947 */ /* 0x000fec000383ffff */
[----:B------:R-:W-:Y:S05]  /*3d60*/  BSYNC.RECONVERGENT B2 ;  /* 0x0000000000027941 */ /* 0x000fea0003800200 */
.L_x_88:
[----:B------:R-:W-:Y:S01]  /*3d70*/  SHF.R.U32.HI R13, RZ, 0x17, R16 ;  /* 0x00000017ff0d7819 */ /* 0x000fe20000011610 */
[----:B------:R0:W-:Y:S03]  /*3d80*/  STL [R1+0x18], R18 ;  /* 0x0000181201007387 */ /* 0x0001e60000100800 */
[C---:B------:R-:W-:Y:S02]  /*3d90*/  LOP3.LUT R0, R13.reuse, 0xe0, RZ, 0xc0, !PT ;  /* 0x000000e00d007812 */ /* 0x040fe400078ec0ff */
[----:B------:R-:W-:-:S03]  /*3da0*/  LOP3.LUT P0, RZ, R13, 0x1f, RZ, 0xc0, !PT ;  /* 0x0000001f0dff7812 */ /* 0x000fc6000780c0ff */
[----:B------:R-:W-:-:S05]  /*3db0*/  VIADD R0, R0, 0xffffff80 ;  /* 0xffffff8000007836 */ /* 0x000fca0000000000 */
        /* <DEDUP_REMOVED lines=23> */
.L_x_87:
[----:B------:R-:W-:Y:S05]  /*3f30*/  BSYNC.RECONVERGENT B1 ;  /* 0x0000000000017941 */ /* 0x000fea0003800200 */
.L_x_86:
[----:B------:R-:W-:Y:S01]  /*3f40*/  FMUL R2, R17, R17 ;  /* 0x0000001111027220 */ /* 0x000fe20000400000 */
[----:B------:R-:W-:Y:S01]  /*3f50*/  LOP3.LUT R0, R20, 0x1, RZ, 0xc0, !PT ;  /* 0x0000000114007812 */ /* 0x000fe200078ec0ff */
[----:B------:R-:W-:Y:S01]  /*3f60*/  IMAD.MOV.U32 R16, RZ, RZ, 0x3effffff ;  /* 0x3effffffff107424 */ /* 0x000fe200078e00ff */
[----:B0-----:R-:W-:Y:S01]  /*3f70*/  MOV R3, 0x3d2aaabb ;  /* 0x3d2aaabb00037802 */ /* 0x001fe20000000f00 */
[----:B------:R-:W-:Y:S01]  /*3f80*/  FFMA R21, R2, R21, -0.0013887860113754868507 ;  /* 0xbab607ed02157423 */ /* 0x000fe20000000015 */
[----:B------:R-:W-:Y:S01]  /*3f90*/  ISETP.NE.U32.AND P0, PT, R0, 0x1, PT ;  /* 0x000000010000780c */ /* 0x000fe20003f05070 */
[----:B------:R0:W-:Y:S01]  /*3fa0*/  STG.E desc[UR6][R14.64+0x10], R11 ;  /* 0x0000100b0e007986 */ /* 0x0001e2000c101906 */
[----:B------:R-:W-:Y:S02]  /*3fb0*/  LOP3.LUT P1, RZ, R20, 0x2, RZ, 0xc0, !PT ;  /* 0x0000000214ff7812 */ /* 0x000fe4000782c0ff */
[----:B------:R-:W-:Y:S02]  /*3fc0*/  FSEL R21, R21, -0.00019574658654164522886, !P0 ;  /* 0xb94d415315157808 */ /* 0x000fe40004000000 */
[----:B------:R-:W-:-:S02]  /*3fd0*/  FSEL R3, R3, 0.0083327032625675201416, !P0 ;  /* 0x3c0885e403037808 */ /* 0x000fc40004000000 */
[----:B------:R-:W-:Y:S02]  /*3fe0*/  FSEL R0, R17, 1, P0 ;  /* 0x3f80000011007808 */ /* 0x000fe40000000000 */
[----:B------:R-:W-:Y:S01]  /*3ff0*/  FSEL R16, -R16, -0.16666662693023681641, !P0 ;  /* 0xbe2aaaa810107808 */ /* 0x000fe20004000100 */
[C---:B------:R-:W-:Y:S01]  /*4000*/  FFMA R21, R2.reuse, R21, R3 ;  /* 0x0000001502157223 */ /* 0x040fe20000000003 */
[----:B------:R-:W-:Y:S01]  /*4010*/  PLOP3.LUT P0, PT, PT, PT, PT, 0x80, 0x8 ;  /* 0x000000000008781c */ /* 0x000fe20003f0f070 */
[C---:B------:R-:W-:Y:S02]  /*4020*/  FFMA R3, R2.reuse, R0, RZ ;  /* 0x0000000002037223 */ /* 0x040fe400000000ff */
[----:B------:R-:W-:-:S04]  /*4030*/  FFMA R16, R2, R21, R16 ;  /* 0x0000001502107223 */ /* 0x000fc80000000010 */
[----:B------:R-:W-:-:S04]  /*4040*/  FFMA R3, R3, R16, R0 ;  /* 0x0000001003037223 */ /* 0x000fc80000000000 */
[----:B------:R-:W-:-:S04]  /*4050*/  @P1 FADD R3, RZ, -R3 ;  /* 0x80000003ff031221 */ /* 0x000fc80000000000 */
[----:B------:R-:W-:-:S05]  /*4060*/  FMUL R3, R12, R3 ;  /* 0x000000030c037220 */ /* 0x000fca0000400000 */
[----:B------:R0:W-:Y:S02]  /*4070*/  STG.E desc[UR6][R14.64+0x8], R3 ;  /* 0x000008030e007986 */ /* 0x0001e4000c101906 */
.L_x_27:
[----:B------:R-:W-:Y:S05]  /*4080*/  BSYNC.RECONVERGENT B3 ;  /* 0x0000000000037941 */ /* 0x000fea0003800200 */
.L_x_20:
[----:B------:R-:W-:Y:S05]  /*4090*/  WARPSYNC.ALL ;  /* 0x0000000000007948 */ /* 0x000fea0003800000 */
[----:B------:R-:W-:Y:S05]  /*40a0*/  @P0 EXIT ;  /* 0x000000000000094d */ /* 0x000fea0003800000 */
[----:B------:R-:W-:Y:S01]  /*40b0*/  FADD R17, R6, 1 ;  /* 0x3f80000006117421 */ /* 0x000fe20000000000 */
[----:B------:R-:W-:Y:S03]  /*40c0*/  BSSY.RECONVERGENT B7, `(.L_x_90) ;  /* 0x000000f000077945 */ /* 0x000fe60003800200 */
[----:B------:R-:W-:-:S04]  /*40d0*/  FMUL R22, R17, R17 ;  /* 0x0000001111167220 */ /* 0x000fc80000400000 */
[----:B------:R-:W-:-:S05]  /*40e0*/  FADD R0, R9, R22 ;  /* 0x0000001609007221 */ /* 0x000fca0000000000 */
[----:B------:R-:W-:-:S13]  /*40f0*/  FSETP.GEU.AND P0, PT, R0, 4, PT ;  /* 0x408000000000780b */ /* 0x000fda0003f0e000 */
[----:B------:R-:W-:Y:S05]  /*4100*/  @P0 BRA `(.L_x_91) ;  /* 0x0000000000280947 */ /* 0x000fea0003800000 */
[----:B0-----:R-:W0:Y:S01]  /*4110*/  LDC.64 R2, c[0x4][RZ] ;  /* 0x01000000ff027b82 */ /* 0x001e220000000a00 */
[----:B------:R-:W-:Y:S01]  /*4120*/  FADD R0, -R8, R5 ;  /* 0x0000000508007221 */ /* 0x000fe20000000100 */
[----:B------:R-:W-:-:S03]  /*4130*/  FADD R12, -R17, R4 ;  /* 0x00000004110c7221 */ /* 0x000fc60000000100 */
[----:B------:R-:W0:Y:S08]  /*4140*/  F2I.TRUNC.NTZ R11, R0 ;  /* 0x00000000000b7305 */ /* 0x000e30000020f100 */
[----:B------:R-:W1:Y:S01]  /*4150*/  F2I.TRUNC.NTZ R13, R12 ;  /* 0x0000000c000d7305 */ /* 0x000e62000020f100 */
[----:B0-----:R-:W-:-:S04]  /*4160*/  IMAD.WIDE R2, R11, 0x8000, R2 ;  /* 0x000080000b027825 */ /* 0x001fc800078e0202 */
[----:B-1----:R-:W-:-:S06]  /*4170*/  IMAD.WIDE R2, R13, 0x4, R2 ;  /* 0x000000040d027825 */ /* 0x002fcc00078e0202 */
[----:B------:R-:W2:Y:S02]  /*4180*/  LDG.E R2, desc[UR6][R2.64] ;  /* 0x0000000602027981 */ /* 0x000ea4000c1e1900 */
[----:B--2---:R-:W-:-:S13]  /*4190*/  ISETP.GT.AND P0, PT, R2, -0x1, PT ;  /* 0xffffffff0200780c */ /* 0x004fda0003f04270 */
[----:B------:R-:W-:Y:S05]  /*41a0*/  @P0 BRA `(.L_x_92) ;  /* 0x0000000400100947 */ /* 0x000fea0003800000 */
.L_x_91:
[----:B------:R-:W-:Y:S05]  /*41b0*/  BSYNC.RECONVERGENT B7 ;  /* 0x0000000000077941 */ /* 0x000fea0003800200 */
.L_x_90:
[----:B------:R-:W-:Y:S01]  /*41c0*/  FADD R0, R7, 1 ;  /* 0x3f80000007007421 */ /* 0x000fe20000000000 */
[----:B------:R-:W-:Y:S03]  /*41d0*/  BSSY.RECONVERGENT B4, `(.L_x_93) ;  /* 0x000000f000047945 */ /* 0x000fe60003800200 */
[----:B------:R-:W-:-:S04]  /*41e0*/  FMUL R2, R0, R0 ;  /* 0x0000000000027220 */ /* 0x000fc80000400000 */
[----:B0-----:R-:W-:-:S05]  /*41f0*/  FADD R3, R22, R2 ;  /* 0x0000000216037221 */ /* 0x001fca0000000000 */
[----:B------:R-:W-:-:S13]  /*4200*/  FSETP.GEU.AND P0, PT, R3, 4, PT ;  /* 0x408000000300780b */ /* 0x000fda0003f0e000 */
[----:B------:R-:W-:Y:S05]  /*4210*/  @P0 BRA `(.L_x_94) ;  /* 0x0000000000280947 */ /* 0x000fea0003800000 */
[----:B------:R-:W0:Y:S01]  /*4220*/  LDC.64 R12, c[0x4][RZ] ;  /* 0x01000000ff0c7b82 */ /* 0x000e220000000a00 */
[----:B------:R-:W-:Y:S01]  /*4230*/  FADD R3, -R0, R5 ;  /* 0x0000000500037221 */ /* 0x000fe20000000100 */
[----:B------:R-:W-:-:S05]  /*4240*/  FADD R11, -R17, R4 ;  /* 0x00000004110b7221 */ /* 0x000fca0000000100 */
[----:B------:R-:W0:Y:S08]  /*4250*/  F2I.TRUNC.NTZ R3, R3 ;  /* 0x0000000300037305 */ /* 0x000e30000020f100 */
[----:B------:R-:W1:Y:S01]  /*4260*/  F2I.TRUNC.NTZ R11, R11 ;  /* 0x0000000b000b7305 */ /* 0x000e62000020f100 */
[----:B0-----:R-:W-:-:S04]  /*4270*/  IMAD.WIDE R12, R3, 0x8000, R12 ;  /* 0x00008000030c7825 */ /* 0x001fc800078e020c */
[----:B-1----:R-:W-:-:S06]  /*4280*/  IMAD.WIDE R12, R11, 0x4, R12 ;  /* 0x000000040b0c7825 */ /* 0x002fcc00078e020c */
[----:B------:R-:W2:Y:S02]  /*4290*/  LDG.E R12, desc[UR6][R12.64] ;  /* 0x000000060c0c7981 */ /* 0x000ea4000c1e1900 */
[----:B--2---:R-:W-:-:S13]  /*42a0*/  ISETP.GT.AND P0, PT, R12, -0x1, PT ;  /* 0xffffffff0c00780c */ /* 0x004fda0003f04270 */
[----:B------:R-:W-:Y:S05]  /*42b0*/  @P0 BRA `(.L_x_92) ;  /* 0x0000000000cc0947 */ /* 0x000fea0003800000 */
.L_x_94:
[----:B------:R-:W-:Y:S05]  /*42c0*/  BSYNC.RECONVERGENT B4 ;  /* 0x0000000000047941 */ /* 0x000fea0003800200 */
.L_x_93:
[----:B------:R-:W-:Y:S01]  /*42d0*/  FADD R12, RZ, R7 ;  /* 0x00000007ff0c7221 */ /* 0x000fe20000000000 */
[----:B------:R-:W-:Y:S03]  /*42e0*/  BSSY.RECONVERGENT B3, `(.L_x_95) ;  /* 0x000000f000037945 */ /* 0x000fe60003800200 */
[----:B------:R-:W-:-:S04]  /*42f0*/  FMUL R3, R12, R12 ;  /* 0x0000000c0c037220 */ /* 0x000fc80000400000 */
[----:B------:R-:W-:-:S05]  /*4300*/  FADD R11, R22, R3 ;  /* 0x00000003160b7221 */ /* 0x000fca0000000000 */
        /* <DEDUP_REMOVED lines=12> */
.L_x_96:
[----:B------:R-:W-:Y:S05]  /*43d0*/  BSYNC.RECONVERGENT B3 ;  /* 0x0000000000037941 */ /* 0x000fea0003800200 */
.L_x_95:
[----:B------:R-:W-:Y:S01]  /*43e0*/  FADD R16, R7, -1 ;  /* 0xbf80000007107421 */ /* 0x000fe20000000000 */
[----:B------:R-:W-:Y:S03]  /*43f0*/  BSSY.RECONVERGENT B6, `(.L_x_97) ;  /* 0x000000f000067945 */ /* 0x000fe60003800200 */
[----:B------:R-:W-:-:S04]  /*4400*/  FMUL R11, R16, R16 ;  /* 0x00000010100b7220 */ /* 0x000fc80000400000 */
[----:B------:R-:W-:-:S05]  /*4410*/  FADD R13, R22, R11 ;  /* 0x0000000b160d7221 */ /* 0x000fca0000000000 */
[----:B------:R-:W-:-:S13]  /*4420*/  FSETP.GEU.AND P0, PT, R13, 4, PT ;  /* 0x408000000d00780b */ /* 0x000fda0003f0e000 */
[----:B------:R-:W-:Y:S05]  /*4430*/  @P0 BRA `(.L_x_98) ;  /* 0x0000000000280947 */ /* 0x000fea0003800000 */
[----:B------:R-:W0:Y:S01]  /*4440*/  LDC.64 R18, c[0x4][RZ] ;  /* 0x01000000ff127b82 */ /* 0x000e220000000a00 */
[----:B------:R-:W-:Y:S01]  /*4450*/  FADD R13, -R16, R5 ;  /* 0x00000005100d7221 */ /* 0x000fe20000000100 */
[----:B------:R-:W-:-:S04]  /*4460*/  FADD R20, -R17, R4 ;  /* 0x0000000411147221 */ /* 0x000fc80000000100 */
[----:B------:R-:W-:Y:S08]  /*4470*/  F2I.TRUNC.NTZ R21, R20 ;  /* 0x0000001400157305 */ /* 0x000ff0000020f100 */
[----:B------:R-:W0:Y:S02]  /*4480*/  F2I.TRUNC.NTZ R13, R13 ;  /* 0x0000000d000d7305 */ /* 0x000e24000020f100 */
[----:B0-----:R-:W-:-:S04]  /*4490*/  IMAD.WIDE R18, R13, 0x8000, R18 ;  /* 0x000080000d127825 */ /* 0x001fc800078e0212 */
[----:B------:R-:W-:-:S06]  /*44a0*/  IMAD.WIDE R18, R21, 0x4, R18 ;  /* 0x0000000415127825 */ /* 0x000fcc00078e0212 */
[----:B------:R-:W2:Y:S02]  /*44b0*/  LDG.E R18, desc[UR6][R18.64] ;  /* 0x0000000612127981 */ /* 0x000ea4000c1e1900 */
[----:B--2---:R-:W-:-:S13]  /*44c0*/  ISETP.GT.AND P0, PT, R18, -0x1, PT ;  /* 0xffffffff1200780c */ /* 0x004fda0003f04270 */
[----:B------:R-:W-:Y:S05]  /*44d0*/  @P0 BRA `(.L_x_92) ;  /* 0x0000000000440947 */ /* 0x000fea0003800000 */
.L_x_98:
[----:B------:R-:W-:Y:S05]  /*44e0*/  BSYNC.RECONVERGENT B6 ;  /* 0x0000000000067941 */ /* 0x000fea0003800200 */
.L_x_97:
        /* <DEDUP_REMOVED lines=14> */
[----:B--2---:R-:W-:-:S13]  /*45d0*/  ISETP.GE.AND P0, PT, R18, RZ, PT ;  /* 0x000000ff1200720c */ /* 0x004fda0003f06270 */
[----:B------:R-:W-:Y:S05]  /*45e0*/  @!P0 BRA `(.L_x_100) ;  /* 0x0000001800f08947 */ /* 0x000fea0003800000 */
.L_x_92:
[C---:B------:R-:W-:Y:S01]  /*45f0*/  FADD R0, R7.reuse, 1 ;  /* 0x3f80000007007421 */ /* 0x040fe20000000000 */
[----:B------:R-:W-:Y:S01]  /*4600*/  FADD R2, RZ, R7 ;  /* 0x00000007ff027221 */ /* 0x000fe20000000000 */
[C---:B------:R-:W-:Y:S01]  /*4610*/  FADD R3, R7.reuse, -1 ;  /* 0xbf80000007037421 */ /* 0x040fe20000000000 */
[----:B------:R-:W-:Y:S01]  /*4620*/  FADD R7, R7, -2 ;  /* 0xc000000007077421 */ /* 0x000fe20000000000 */
[----:B------:R-:W-:Y:S01]  /*4630*/  BSSY.RECONVERGENT B1, `(.L_x_101) ;  /* 0x0000066000017945 */ /* 0x000fe20003800200 */
[----:B------:R-:W-:Y:S02]  /*4640*/  IMAD.MOV.U32 R4, RZ, RZ, 0x2 ;  /* 0x00000002ff047424 */ /* 0x000fe400078e00ff */
[----:B------:R-:W-:Y:S01]  /*4650*/  FMUL R5, R0, R0 ;  /* 0x0000000000057220 */ /* 0x000fe20000400000 */
[----:B------:R-:W-:Y:S01]  /*4660*/  FMUL R11, R2, R2 ;  /* 0x00000002020b7220 */ /* 0x000fe20000400000 */
[----:B------:R-:W-:Y:S01]  /*4670*/  FMUL R12, R3, R3 ;  /* 0x00000003030c7220 */ /* 0x000fe20000400000 */
[----:B------:R-:W-:-:S07]  /*4680*/  FMUL R13, R7, R7 ;  /* 0x00000007070d7220 */ /* 0x000fce0000400000 */
.L_x_112:
[----:B01234-:R-:W-:Y:S01]  /*4690*/  I2FP.F32.S32 R17, R4 ;  /* 0x0000000400117245 */ /* 0x01ffe20000201400 */
[----:B------:R-:W-:Y:S01]  /*46a0*/  BSSY.RECONVERGENT B2, `(.L_x_102) ;  /* 0x000001d000027945 */ /* 0x000fe20003800200 */
[----:B------:R-:W-:-:S03]  /*46b0*/  IADD3 R4, PT, PT, R4, -0x1, RZ ;  /* 0xffffffff04047810 */ /* 0x000fc60007ffe0ff */
[----:B------:R-:W-:Y:S01]  /*46c0*/  FADD R18, R6, R17 ;  /* 0x0000001106127221 */ /* 0x000fe20000000000 */
[----:B------:R-:W-:-:S03]  /*46d0*/  ISETP.NE.AND P3, PT, R4, -0x3, PT ;  /* 0xfffffffd0400780c */ /* 0x000fc60003f65270 */
[----:B------:R-:W-:-:S04]  /*46e0*/  FMUL R16, R18, R18 ;  /* 0x0000001212107220 */ /* 0x000fc80000400000 */
[--C-:B------:R-:W-:Y:S01]  /*46f0*/  FADD R17, R9, R16.reuse ;  /* 0x0000001009117221 */ /* 0x100fe20000000000 */
[--C-:B------:R-:W-:Y:S01]  /*4700*/  FADD R19, R5, R16.reuse ;  /* 0x0000001005137221 */ /* 0x100fe20000000000 */
[----:B------:R-:W-:-:S03]  /*4710*/  FADD R20, R11, R16 ;  /* 0x000000100b147221 */ /* 0x000fc60000000000 */
[----:B------:R-:W-:Y:S01]  /*4720*/  FSETP.GEU.AND P4, PT, R17, 4, PT ;  /* 0x408000001100780b */ /* 0x000fe20003f8e000 */
[--C-:B------:R-:W-:Y:S01]  /*4730*/  FADD R17, R12, R16.reuse ;  /* 0x000000100c117221 */ /* 0x100fe20000000000 */
[----:B------:R-:W-:Y:S01]  /*4740*/  FADD R16, R13, R16 ;  /* 0x000000100d107221 */ /* 0x000fe20000000000 */
[----:B------:R-:W-:Y:S02]  /*4750*/  FSETP.GEU.AND P5, PT, R19, 4, PT ;  /* 0x408000001300780b */ /* 0x000fe40003fae000 */
[----:B------:R-:W-:Y:S02]  /*4760*/  FSETP.GEU.AND P0, PT, R20, 4, PT ;  /* 0x408000001400780b */ /* 0x000fe40003f0e000 */
[----:B------:R-:W-:Y:S02]  /*4770*/  FSETP.GEU.AND P1, PT, R17, 4, PT ;  /* 0x408000001100780b */ /* 0x000fe40003f2e000 */
[----:B------:R-:W-:-:S04]  /*4780*/  FSETP.GEU.AND P2, PT, R16, 4, PT ;  /* 0x408000001000780b */ /* 0x000fc80003f4e000 */
[----:B------:R-:W-:Y:S09]  /*4790*/  @P4 BRA `(.L_x_103) ;  /* 0x0000000000344947 */ /* 0x000ff20003800000 */
        /* <DEDUP_REMOVED lines=8> */
[----:B------:R-:W0:Y:S08]  /*4820*/  @!P4 LDC.64 R16, c[0x4][RZ] ;  /* 0x01000000ff10cb82 */ /* 0x000e300000000a00 */
[----:B------:R-:W1:Y:S01]  /*4830*/  @!P4 LDC R23, c[0x0][0x388] ;  /* 0x0000e200ff17cb82 */ /* 0x000e620000000800 */
[----:B0-----:R-:W-:-:S04]  /*4840*/  @!P4 IMAD.WIDE.U32 R16, R21, 0x8000, R16 ;  /* 0x000080001510c825 */ /* 0x001fc800078e0010 */
[----:B------:R-:W-:-:S05]  /*4850*/  @!P4 IMAD.WIDE.U32 R16, R19, 0x4, R16 ;  /* 0x000000041310c825 */ /* 0x000fca00078e0010 */
[----:B-1----:R0:W-:Y:S02]  /*4860*/  @!P4 STG.E desc[UR6][R16.64], R23 ;  /* 0x000000171000c986 */ /* 0x0021e4000c101906 */
.L_x_103:
[----:B------:R-:W-:Y:S05]  /*4870*/  BSYNC.RECONVERGENT B2 ;  /* 0x0000000000027941 */ /* 0x000fea0003800200 */
.L_x_102:
[----:B------:R-:W-:Y:S04]  /*4880*/  BSSY.RECONVERGENT B2, `(.L_x_104) ;  /* 0x000000f000027945 */ /* 0x000fe80003800200 */
[----:B------:R-:W-:Y:S05]  /*4890*/  @P5 BRA `(.L_x_105) ;  /* 0x0000000000345947 */ /* 0x000fea0003800000 */
        /* <DEDUP_REMOVED lines=13> */
.L_x_105:
[----:B------:R-:W-:Y:S05]  /*4970*/  BSYNC.RECONVERGENT B2 ;  /* 0x0000000000027941 */ /* 0x000fea0003800200 */
.L_x_104:
        /* <DEDUP_REMOVED lines=15> */
.L_x_107:
[----:B------:R-:W-:Y:S05]  /*4a70*/  BSYNC.RECONVERGENT B2 ;  /* 0x0000000000027941 */ /* 0x000fea0003800200 */
.L_x_106:
        /* <DEDUP_REMOVED lines=15> */
.L_x_109:
[----:B------:R-:W-:Y:S05]  /*4b70*/  BSYNC.RECONVERGENT B2 ;  /* 0x0000000000027941 */ /* 0x000fea0003800200 */
.L_x_108:
        /* <DEDUP_REMOVED lines=15> */
.L_x_111:
[----:B------:R-:W-:Y:S05]  /*4c70*/  BSYNC.RECONVERGENT B2 ;  /* 0x0000000000027941 */ /* 0x000fea0003800200 */
.L_x_110:
[----:B------:R-:W-:Y:S05]  /*4c80*/  @P3 BRA `(.L_x_112) ;  /* 0xfffffff800803947 */ /* 0x000fea000383ffff */
[----:B------:R-:W-:Y:S05]  /*4c90*/  BSYNC.RECONVERGENT B1 ;  /* 0x0000000000017941 */ /* 0x000fea0003800200 */
.L_x_101:
[----:B------:R-:W5:Y:S01]  /*4ca0*/  LDG.E R0, desc[UR6][R14.64] ;  /* 0x000000060e007981 */ /* 0x000f62000c1e1900 */
[----:B------:R-:W0:Y:S01]  /*4cb0*/  LDC.64 R2, c[0x4][0x8] ;  /* 0x01000200ff027b82 */ /* 0x000e220000000a00 */
[----:B------:R-:W-:Y:S01]  /*4cc0*/  VOTEU.ANY UR4, UPT, PT ;  /* 0x0000000000047886 */ /* 0x000fe200038e0100 */
[----:B------:R-:W1:Y:S01]  /*4cd0*/  S2R R4, SR_LANEID ;  /* 0x0000000000047919 */ /* 0x000e620000000000 */
[----:B------:R-:W-:-:S06]  /*4ce0*/  UFLO.U32 UR4, UR4 ;  /* 0x00000004000472bd */ /* 0x000fcc00080e0000 */
[----:B-1----:R-:W-:Y:S01]  /*4cf0*/  ISETP.EQ.U32.AND P0, PT, R4, UR4, PT ;  /* 0x0000000404007c0c */ /* 0x002fe2000bf02070 */
[----:B-----5:R-:W-:-:S06]  /*4d00*/  FADD R0, R0, -2 ;  /* 0xc000000000007421 */ /* 0x020fcc0000000000 */
[----:B------:R-:W1:Y:S02]  /*4d10*/  F2I.TRUNC.NTZ R0, R0 ;  /* 0x0000000000007305 */ /* 0x000e64000020f100 */
[----:B-1----:R-:W-:-:S13]  /*4d20*/  CREDUX.MIN.S32 UR5, R0 ;  /* 0x00000000000572cc */ /* 0x002fda0000008200 */
[----:B------:R-:W-:-:S05]  /*4d30*/  IMAD.U32 R5, RZ, RZ, UR5 ;  /* 0x00000005ff057e24 */ /* 0x000fca000f8e00ff */
[----:B0-----:R0:W-:Y:S04]  /*4d40*/  @P0 REDG.E.MIN.S32.STRONG.GPU desc[UR6][R2.64], R5 ;  /* 0x000000050200098e */ /* 0x0011e8000c92e306 */
[----:B------:R-:W5:Y:S01]  /*4d50*/  LDG.E R4, desc[UR6][R14.64] ;  /* 0x000000060e047981 */ /* 0x000f62000c1e1900 */
[----:B------:R-:W1:Y:S01]  /*4d60*/  LDC.64 R8, c[0x4][0x10] ;  /* 0x01000400ff087b82 */ /* 0x000e620000000a00 */
[----:B-----5:R-:W-:-:S06]  /*4d70*/  FADD R4, R4, 2 ;  /* 0x4000000004047421 */ /* 0x020fcc0000000000 */
[----:B------:R-:W5:Y:S02]  /*4d80*/  F2I.TRUNC.NTZ R4, R4 ;  /* 0x0000000400047305 */ /* 0x000f64000020f100 */
[----:B-----5:R-:W-:-:S13]  /*4d90*/  CREDUX.MAX.S32 UR4, R4 ;  /* 0x00000000040472cc */ /* 0x020fda0000000200 */
[----:B------:R-:W-:-:S05]  /*4da0*/  IMAD.U32 R11, RZ, RZ, UR4 ;  /* 0x00000004ff0b7e24 */ /* 0x000fca000f8e00ff */
[----:B-1----:R1:W-:Y:S04]  /*4db0*/  @P0 REDG.E.MAX.S32.STRONG.GPU desc[UR6][R8.64], R11 ;  /* 0x0000000b0800098e */ /* 0x0023e8000d12e306 */
[----:B------:R-:W5:Y:S01]  /*4dc0*/  LDG.E R0, desc[UR6][R14.64+0x4] ;  /* 0x000004060e007981 */ /* 0x000f62000c1e1900 */
[----:B------:R-:W0:Y:S01]  /*4dd0*/  LDC.64 R6, c[0x4][0x18] ;  /* 0x01000600ff067b82 */ /* 0x000e220000000a00 */
[----:B-----5:R-:W-:-:S06]  /*4de0*/  FADD R0, R0, -2 ;  /* 0xc000000000007421 */ /* 0x020fcc0000000000 */
[----:B------:R-:W5:Y:S02]  /*4df0*/  F2I.TRUNC.NTZ R0, R0 ;  /* 0x0000000000007305 */ /* 0x000f64000020f100 */
[----:B-----5:R-:W-:-:S13]  /*4e00*/  CREDUX.MIN.S32 UR4, R0 ;  /* 0x00000000000472cc */ /* 0x020fda0000008200 */
[----:B--234-:R-:W-:-:S05]  /*4e10*/  MOV R17, UR4 ;  /* 0x0000000400117c02 */ /* 0x01cfca0008000f00 */
[----:B0-----:R0:W-:Y:S04]  /*4e20*/  @P0 REDG.E.MIN.S32.STRONG.GPU desc[UR6][R6.64], R17 ;  /* 0x000000110600098e */ /* 0x0011e8000c92e306 */
[----:B------:R-:W2:Y:S01]  /*4e30*/  LDG.E R4, desc[UR6][R14.64+0x4] ;  /* 0x000004060e047981 */ /* 0x000ea2000c1e1900 */
[----:B------:R-:W3:Y:S01]  /*4e40*/  LDC.64 R12, c[0x4][0x20] ;  /* 0x01000800ff0c7b82 */ /* 0x000ee20000000a00 */
[----:B--2---:R-:W-:-:S06]  /*4e50*/  FADD R5, R4, 2 ;  /* 0x4000000004057421 */ /* 0x004fcc0000000000 */
[----:B------:R-:W2:Y:S02]  /*4e60*/  F2I.TRUNC.NTZ R5, R5 ;  /* 0x0000000500057305 */ /* 0x000ea4000020f100 */
[----:B--2---:R-:W-:-:S13]  /*4e70*/  CREDUX.MAX.S32 UR4, R5 ;  /* 0x00000000050472cc */ /* 0x004fda0000000200 */
[----:B------:R-:W-:-:S05]  /*4e80*/  IMAD.U32 R19, RZ, RZ, UR4 ;  /* 0x00000004ff137e24 */ /* 0x000fca000f8e00ff */
[----:B---3--:R2:W-:Y:S04]  /*4e90*/  @P0 REDG.E.MAX.S32.STRONG.GPU desc[UR6][R12.64], R19 ;  /* 0x000000130c00098e */ /* 0x0085e8000d12e306 */
[----:B------:R-:W3:Y:S04]  /*4ea0*/  LDG.E R0, desc[UR6][R12.64] ;  /* 0x000000060c007981 */ /* 0x000ee8000c1e1900 */
[----:B-1----:R-:W3:Y:S04]  /*4eb0*/  LDG.E R11, desc[UR6][R6.64] ;  /* 0x00000006060b7981 */ /* 0x002ee8000c1e1900 */
[----:B------:R-:W4:Y:S04]  /*4ec0*/  LDG.E R16, desc[UR6][R8.64] ;  /* 0x0000000608107981 */ /* 0x000f28000c1e1900 */
[----:B0-----:R-:W4:Y:S04]  /*4ed0*/  LDG.E R17, desc[UR6][R2.64] ;  /* 0x0000000602117981 */ /* 0x001f28000c1e1900 */
[----:B------:R-:W2:Y:S01]  /*4ee0*/  LDG.E R4, desc[UR6][R14.64+0x10] ;  /* 0x000010060e047981 */ /* 0x000ea2000c1e1900 */
[----:B---3--:R-:W-:-:S05]  /*4ef0*/  IMAD.IADD R0, R0, 0x1, -R11 ;  /* 0x0000000100007824 */ /* 0x008fca00078e0a0b */
[----:B------:R-:W-:Y:S02]  /*4f00*/  IADD3 R11, PT, PT, -R0, 0x2000, RZ ;  /* 0x00002000000b7810 */ /* 0x000fe40007ffe1ff */
[----:B----4-:R-:W-:Y:S02]  /*4f10*/  IADD3 R16, PT, PT, R16, -R17, RZ ;  /* 0x8000001110107210 */ /* 0x010fe40007ffe0ff */
[----:B------:R-:W0:Y:S01]  /*4f20*/  I2F.U32.RP R20, R11 ;  /* 0x0000000b00147306 */ /* 0x000e220000209000 */
[----:B------:R-:W-:Y:S02]  /*4f30*/  ISETP.NE.U32.AND P3, PT, R11, RZ, PT ;  /* 0x000000ff0b00720c */ /* 0x000fe40003f65070 */
[----:B------:R-:W-:Y:S01]  /*4f40*/  IADD3 R18, PT, PT, -R16, 0x2000, RZ ;  /* 0x0000200010127810 */ /* 0x000fe20007ffe1ff */
[C---:B--2---:R-:W-:Y:S02]  /*4f50*/  VIADD R12, R4.reuse, 0x4ef34da2 ;  /* 0x4ef34da2040c7836 */ /* 0x044fe40000000000 */
[----:B------:R-:W-:Y:S01]  /*4f60*/  VIADD R5, R4, 0x4ef34da1 ;  /* 0x4ef34da104057836 */ /* 0x000fe20000000000 */
[----:B------:R-:W-:Y:S01]  /*4f70*/  IADD3 R21, PT, PT, RZ, -R18, RZ ;  /* 0x80000012ff157210 */ /* 0x000fe20007ffe0ff */
[----:B------:R-:W1:Y:S01]  /*4f80*/  I2F.U32.RP R17, R18 ;  /* 0x0000001200117306 */ /* 0x000e620000209000 */
[----:B------:R-:W-:-:S02]  /*4f90*/  SHF.R.U32.HI R9, RZ, 0x10, R12 ;  /* 0x00000010ff097819 */ /* 0x000fc4000001160c */
[----:B------:R-:W-:Y:S02]  /*4fa0*/  SHF.R.U32.HI R8, RZ, 0x10, R5 ;  /* 0x00000010ff087819 */ /* 0x000fe40000011605 */
[----:B------:R-:W-:Y:S02]  /*4fb0*/  LOP3.LUT R12, R9, R12, RZ, 0x3c, !PT ;  /* 0x0000000c090c7212 */ /* 0x000fe400078e3cff */
[----:B------:R-:W-:Y:S01]  /*4fc0*/  LOP3.LUT R8, R8, R5, RZ, 0x3c, !PT ;  /* 0x0000000508087212 */ /* 0x000fe200078e3cff */
[----:B0-----:R-:W0:Y:S02]  /*4fd0*/  MUFU.RCP R20, R20 ;  /* 0x0000001400147308 */ /* 0x001e240000001000 */
[----:B------:R-:W-:Y:S02]  /*4fe0*/  IMAD R19, R12, 0x4ef34da1, RZ ;  /* 0x4ef34da10c137824 */ /* 0x000fe400078e02ff */
[----:B------:R-:W-:-:S04]  /*4ff0*/  IMAD R8, R8, 0x4ef34da1, RZ ;  /* 0x4ef34da108087824 */ /* 0x000fc800078e02ff */
[----:B-1----:R-:W1:Y:S01]  /*5000*/  MUFU.RCP R17, R17 ;  /* 0x0000001100117308 */ /* 0x002e620000001000 */
[----:B------:R-:W-:-:S04]  /*5010*/  SHF.R.U32.HI R5, RZ, 0x10, R8 ;  /* 0x00000010ff057819 */ /* 0x000fc80000011608 */
[----:B------:R-:W-:Y:S01]  /*5020*/  LOP3.LUT R5, R5, R8, RZ, 0x3c, !PT ;  /* 0x0000000805057212 */ /* 0x000fe200078e3cff */
[----:B------:R-:W-:Y:S01]  /*5030*/  IMAD.MOV.U32 R8, RZ, RZ, RZ ;  /* 0x000000ffff087224 */ /* 0x000fe200078e00ff */
[----:B0-----:R-:W-:-:S03]  /*5040*/  IADD3 R9, PT, PT, R20, 0xffffffe, RZ ;  /* 0x0ffffffe14097810 */ /* 0x001fc60007ffe0ff */
[----:B------:R-:W-:Y:S01]  /*5050*/  IMAD R5, R5, 0x4ef34da1, RZ ;  /* 0x4ef34da105057824 */ /* 0x000fe200078e02ff */
[----:B------:R-:W-:Y:S02]  /*5060*/  SHF.R.U32.HI R20, RZ, 0x10, R19 ;  /* 0x00000010ff147819 */ /* 0x000fe40000011613 */
[----:B------:R-:W0:Y:S02]  /*5070*/  F2I.FTZ.U32.TRUNC.NTZ R9, R9 ;  /* 0x0000000900097305 */ /* 0x000e24000021f000 */
[----:B------:R-:W-:Y:S01]  /*5080*/  LOP3.LUT R20, R20, R19, RZ, 0x3c, !PT ;  /* 0x0000001314147212 */ /* 0x000fe200078e3cff */
[----:B-1----:R-:W-:Y:S02]  /*5090*/  VIADD R12, R17, 0xffffffe ;  /* 0x0ffffffe110c7836 */ /* 0x002fe40000000000 */
[----:B------:R-:W-:Y:S02]  /*50a0*/  IMAD.MOV R17, RZ, RZ, -R11 ;  /* 0x000000ffff117224 */ /* 0x000fe400078e0a0b */
[----:B------:R-:W-:Y:S01]  /*50b0*/  IMAD R20, R20, 0x4ef34da1, RZ ;  /* 0x4ef34da114147824 */ /* 0x000fe200078e02ff */
[----:B------:R1:W2:Y:S01]  /*50c0*/  F2I.FTZ.U32.TRUNC.NTZ R13, R12 ;  /* 0x0000000c000d7305 */ /* 0x0002a2000021f000 */
[----:B------:R-:W-:-:S03]  /*50d0*/  IMAD.MOV.U32 R19, RZ, RZ, R17 ;  /* 0x000000ffff137224 */ /* 0x000fc600078e0011 */
[----:B------:R-:W-:Y:S01]  /*50e0*/  SHF.R.U32.HI R17, RZ, 0x10, R20 ;  /* 0x00000010ff117819 */ /* 0x000fe20000011614 */
[----:B0-----:R-:W-:-:S03]  /*50f0*/  IMAD R19, R19, R9, RZ ;  /* 0x0000000913137224 */ /* 0x001fc600078e02ff */
[----:B------:R-:W-:Y:S01]  /*5100*/  LOP3.LUT R20, R17, R20, RZ, 0x3c, !PT ;  /* 0x0000001411147212 */ /* 0x000fe200078e3cff */
[----:B-1----:R-:W-:Y:S02]  /*5110*/  HFMA2 R12, -RZ, RZ, 0, 0 ;  /* 0x00000000ff0c7431 */ /* 0x002fe400000001ff */
[----:B------:R-:W-:Y:S01]  /*5120*/  IMAD.HI.U32 R9, R9, R19, R8 ;  /* 0x0000001309097227 */ /* 0x000fe200078e0008 */
[----:B------:R-:W-:-:S03]  /*5130*/  SHF.R.U32.HI R8, RZ, 0x10, R5 ;  /* 0x00000010ff087819 */ /* 0x000fc60000011605 */
[----:B--2---:R-:W-:Y:S01]  /*5140*/  IMAD R19, R21, R13, RZ ;  /* 0x0000000d15137224 */ /* 0x004fe200078e02ff */
[----:B------:R-:W-:Y:S01]  /*5150*/  LOP3.LUT R5, R8, R5, RZ, 0x3c, !PT ;  /* 0x0000000508057212 */ /* 0x000fe200078e3cff */
[----:B------:R-:W-:-:S04]  /*5160*/  IMAD.HI.U32 R9, R9, R20, RZ ;  /* 0x0000001409097227 */ /* 0x000fc800078e00ff */
[----:B------:R-:W-:-:S04]  /*5170*/  IMAD.HI.U32 R12, R13, R19, R12 ;  /* 0x000000130d0c7227 */ /* 0x000fc800078e000c */
[----:B------:R-:W-:Y:S02]  /*5180*/  IMAD.MOV R9, RZ, RZ, -R9 ;  /* 0x000000ffff097224 */ /* 0x000fe400078e0a09 */
[----:B------:R-:W-:-:S04]  /*5190*/  IMAD.HI.U32 R12, R12, R5, RZ ;  /* 0x000000050c0c7227 */ /* 0x000fc800078e00ff */
[----:B------:R-:W-:Y:S02]  /*51a0*/  IMAD.MOV R12, RZ, RZ, -R12 ;  /* 0x000000ffff0c7224 */ /* 0x000fe400078e0a0c */
[----:B------:R-:W-:Y:S02]  /*51b0*/  IMAD R20, R11, R9, R20 ;  /* 0x000000090b147224 */ /* 0x000fe400078e0214 */
[----:B------:R-:W-:-:S03]  /*51c0*/  IMAD R13, R18, R12, R5 ;  /* 0x0000000c120d7224 */ /* 0x000fc600078e0205 */
[----:B------:R-:W-:Y:S02]  /*51d0*/  ISETP.GE.U32.AND P1, PT, R20, R11, PT ;  /* 0x0000000b1400720c */ /* 0x000fe40003f26070 */
[----:B------:R-:W-:-:S11]  /*51e0*/  ISETP.GE.U32.AND P0, PT, R13, R18, PT ;  /* 0x000000120d00720c */ /* 0x000fd60003f06070 */
[----:B------:R-:W-:Y:S02]  /*51f0*/  @P1 IADD3 R20, PT, PT, -R11, R20, RZ ;  /* 0x000000140b141210 */ /* 0x000fe40007ffe1ff */
[----:B------:R-:W-:Y:S01]  /*5200*/  @P0 IMAD.IADD R13, R13, 0x1, -R18 ;  /* 0x000000010d0d0824 */ /* 0x000fe200078e0a12 */
[----:B------:R-:W-:Y:S02]  /*5210*/  ISETP.NE.U32.AND P1, PT, R18, RZ, PT ;  /* 0x000000ff1200720c */ /* 0x000fe40003f25070 */
[----:B------:R-:W-:Y:S02]  /*5220*/  ISETP.GE.U32.AND P2, PT, R20, R11, PT ;  /* 0x0000000b1400720c */ /* 0x000fe40003f46070 */
[----:B------:R-:W-:-:S11]  /*5230*/  ISETP.GE.U32.AND P0, PT, R13, R18, PT ;  /* 0x000000120d00720c */ /* 0x000fd60003f06070 */
[----:B------:R-:W-:Y:S01]  /*5240*/  @P2 IMAD.IADD R20, R20, 0x1, -R11 ;  /* 0x0000000114142824 */ /* 0x000fe200078e0a0b */
[----:B------:R-:W-:Y:S02]  /*5250*/  @!P3 LOP3.LUT R20, RZ, R11, RZ, 0x33, !PT ;  /* 0x0000000bff14b212 */ /* 0x000fe400078e33ff */
[----:B------:R-:W-:Y:S02]  /*5260*/  @P0 IADD3 R13, PT, PT, -R18, R13, RZ ;  /* 0x0000000d120d0210 */ /* 0x000fe40007ffe1ff */
[----:B------:R-:W-:Y:S02]  /*5270*/  @!P1 LOP3.LUT R13, RZ, R18, RZ, 0x33, !PT ;  /* 0x00000012ff0d9212 */ /* 0x000fe400078e33ff */
[----:B------:R-:W-:Y:S02]  /*5280*/  I2FP.F32.S32 R9, R20 ;  /* 0x0000001400097245 */ /* 0x000fe40000201400 */
[----:B------:R-:W-:-:S03]  /*5290*/  I2FP.F32.S32 R13, R13 ;  /* 0x0000000d000d7245 */ /* 0x000fc60000201400 */
[----:B------:R0:W-:Y:S04]  /*52a0*/  STG.E desc[UR6][R14.64+0x4], R9 ;  /* 0x000004090e007986 */ /* 0x0001e8000c101906 */
[----:B------:R1:W-:Y:S04]  /*52b0*/  STG.E desc[UR6][R14.64], R13 ;  /* 0x0000000d0e007986 */ /* 0x0003e8000c101906 */
[----:B------:R-:W2:Y:S02]  /*52c0*/  LDG.E R2, desc[UR6][R2.64] ;  /* 0x0000000602027981 */ /* 0x000ea4000c1e1900 */
[----:B--2---:R-:W-:-:S04]  /*52d0*/  I2FP.F32.S32 R8, R2 ;  /* 0x0000000200087245 */ /* 0x004fc80000201400 */
[----:B------:R-:W-:-:S13]  /*52e0*/  FSETP.GT.AND P0, PT, R13, R8, PT ;  /* 0x000000080d00720b */ /* 0x000fda0003f04000 */
[----:B------:R-:W-:-:S05]  /*52f0*/  @P0 I2FP.F32.S32 R16, R16 ;  /* 0x0000001000100245 */ /* 0x000fca0000201400 */
[----:B------:R-:W-:-:S05]  /*5300*/  @P0 FADD R11, R13, R16 ;  /* 0x000000100d0b0221 */ /* 0x000fca0000000000 */
[----:B------:R1:W-:Y:S04]  /*5310*/  @P0 STG.E desc[UR6][R14.64], R11 ;  /* 0x0000000b0e000986 */ /* 0x0003e8000c101906 */
[----:B------:R2:W3:Y:S01]  /*5320*/  LDG.E R6, desc[UR6][R6.64] ;  /* 0x0000000606067981 */ /* 0x0004e2000c1e1900 */
[----:B------:R-:W-:Y:S01]  /*5330*/  VIADD R8, R4, 0x4ef34da3 ;  /* 0x4ef34da304087836 */ /* 0x000fe20000000000 */
[----:B------:R-:W-:Y:S04]  /*5340*/  BSSY.RECONVERGENT B8, `(.L_x_113) ;  /* 0x000001c000087945 */ /* 0x000fe80003800200 */
[----:B------:R-:W-:-:S04]  /*5350*/  SHF.R.U32.HI R17, RZ, 0x10, R8 ;  /* 0x00000010ff117819 */ /* 0x000fc80000011608 */
[----:B------:R-:W-:Y:S01]  /*5360*/  LOP3.LUT R17, R17, R8, RZ, 0x3c, !PT ;  /* 0x0000000811117212 */ /* 0x000fe200078e3cff */
[----:B--2---:R-:W-:-:S04]  /*5370*/  IMAD.MOV.U32 R7, RZ, RZ, 0x33d6bf95 ;  /* 0x33d6bf95ff077424 */ /* 0x004fc800078e00ff */
[----:B------:R-:W-:-:S05]  /*5380*/  IMAD R17, R17, 0x4ef34da1, RZ ;  /* 0x4ef34da111117824 */ /* 0x000fca00078e02ff */
[----:B------:R-:W-:-:S04]  /*5390*/  SHF.R.U32.HI R2, RZ, 0x10, R17 ;  /* 0x00000010ff027819 */ /* 0x000fc80000011611 */
[----:B------:R-:W-:-:S05]  /*53a0*/  LOP3.LUT R17, R2, R17, RZ, 0x3c, !PT ;  /* 0x0000001102117212 */ /* 0x000fca00078e3cff */
[----:B------:R-:W-:Y:S01]  /*53b0*/  IMAD R17, R17, 0x4ef34da1, RZ ;  /* 0x4ef34da111117824 */ /* 0x000fe200078e02ff */
[----:B---3--:R-:W-:-:S04]  /*53c0*/  I2FP.F32.S32 R2, R6 ;  /* 0x0000000600027245 */ /* 0x008fc80000201400 */
[----:B------:R-:W-:Y:S02]  /*53d0*/  FSETP.GT.AND P0, PT, R9, R2, PT ;  /* 0x000000020900720b */ /* 0x000fe40003f04000 */
[----:B------:R-:W-:-:S04]  /*53e0*/  SHF.R.U32.HI R2, RZ, 0x10, R17 ;  /* 0x00000010ff027819 */ /* 0x000fc80000011611 */
[----:B------:R-:W-:-:S05]  /*53f0*/  LOP3.LUT R2, R2, R17, RZ, 0x3c, !PT ;  /* 0x0000001102027212 */ /* 0x000fca00078e3cff */
        /* <DEDUP_REMOVED lines=16> */
.L_x_114:
[----:B------:R-:W-:Y:S05]  /*5500*/  BSYNC.RECONVERGENT B8 ;  /* 0x0000000000087941 */ /* 0x000fea0003800200 */
.L_x_113:
[----:B------:R-:W-:Y:S01]  /*5510*/  IADD3 R4, PT, PT, R4, 0x4ef34da4, RZ ;  /* 0x4ef34da404047810 */ /* 0x000fe20007ffe0ff */
[----:B------:R-:W-:Y:S01]  /*5520*/  UMOV UR4, 0x54442d18 ;  /* 0x54442d1800047882 */ /* 0x000fe20000000000 */
[----:B------:R-:W-:Y:S01]  /*5530*/  UMOV UR5, 0x401921fb ;  /* 0x401921fb00057882 */ /* 0x000fe20000000000 */
[----:B------:R-:W-:Y:S01]  /*5540*/  IMAD.MOV.U32 R9, RZ, RZ, 0x33d6bf95 ;  /* 0x33d6bf95ff097424 */ /* 0x000fe200078e00ff */
[----:B------:R-:W-:Y:S01]  /*5550*/  SHF.R.U32.HI R3, RZ, 0x10, R4 ;  /* 0x00000010ff037819 */ /* 0x000fe20000011604 */
[----:B------:R-:W-:Y:S02]  /*5560*/  BSSY.RECONVERGENT B8, `(.L_x_115) ;  /* 0x000001a000087945 */ /* 0x000fe40003800200 */
[----:B------:R-:W-:Y:S01]  /*5570*/  FFMA R6, R9, -R10, 1 ;  /* 0x3f80000009067423 */ /* 0x000fe2000000080a */
[----:B------:R-:W-:-:S05]  /*5580*/  LOP3.LUT R3, R3, R4, RZ, 0x3c, !PT ;  /* 0x0000000403037212 */ /* 0x000fca00078e3cff */
[----:B------:R-:W-:-:S05]  /*5590*/  IMAD R3, R3, 0x4ef34da1, RZ ;  /* 0x4ef34da103037824 */ /* 0x000fca00078e02ff */
[----:B------:R-:W-:-:S04]  /*55a0*/  SHF.R.U32.HI R2, RZ, 0x10, R3 ;  /* 0x00000010ff027819 */ /* 0x000fc80000011603 */
[----:B------:R-:W-:-:S05]  /*55b0*/  LOP3.LUT R2, R2, R3, RZ, 0x3c, !PT ;  /* 0x0000000302027212 */ /* 0x000fca00078e3cff */
[----:B------:R-:W-:Y:S02]  /*55c0*/  IMAD R4, R2, 0x4ef34da1, RZ ;  /* 0x4ef34da102047824 */ /* 0x000fe400078e02ff */
[----:B------:R0:W1:Y:S03]  /*55d0*/  F2F.F64.F32 R2, R0 ;  /* 0x0000000000027310 */ /* 0x0000660000201800 */
[----:B------:R-:W-:-:S04]  /*55e0*/  SHF.R.U32.HI R7, RZ, 0x10, R4 ;  /* 0x00000010ff077819 */ /* 0x000fc80000011604 */
[----:B------:R-:W-:Y:S01]  /*55f0*/  LOP3.LUT R7, R7, R4, RZ, 0x3c, !PT ;  /* 0x0000000407077212 */ /* 0x000fe200078e3cff */
[----:B0-----:R-:W-:-:S04]  /*5600*/  FFMA R0, R6, R9, 1.0000000116860974231e-07 ;  /* 0x33d6bf9506007423 */ /* 0x001fc80000000009 */
[----:B------:R-:W-:Y:S01]  /*5610*/  IMAD.HI.U32 R4, R7, 0x6b5fca6b, RZ ;  /* 0x6b5fca6b07047827 */ /* 0x000fe200078e00ff */
[----:B-1----:R-:W-:-:S04]  /*5620*/  DMUL R2, R2, UR4 ;  /* 0x0000000402027c28 */ /* 0x002fc80008000000 */
[----:B------:R-:W-:-:S05]  /*5630*/  SHF.R.U32.HI R4, RZ, 0x16, R4 ;  /* 0x00000016ff047819 */ /* 0x000fca0000011604 */
[----:B------:R-:W-:Y:S02]  /*5640*/  IMAD R7, R4, -0x989680, R7 ;  /* 0xff67698004077824 */ /* 0x000fe400078e0207 */
[----:B------:R0:W1:Y:S03]  /*5650*/  F2F.F32.F64 R4, R2 ;  /* 0x0000000200047310 */ /* 0x0000660000301000 */
[----:B------:R-:W-:-:S05]  /*5660*/  I2FP.F32.U32 R7, R7 ;  /* 0x0000000700077245 */ /* 0x000fca0000201000 */
[----:B------:R-:W2:Y:S01]  /*5670*/  FCHK P0, R7, 10000000 ;  /* 0x4b18968007007902 */ /* 0x000ea20000000000 */
[----:B------:R-:W-:-:S04]  /*5680*/  FFMA R6, R0, R7, RZ ;  /* 0x0000000700067223 */ /* 0x000fc800000000ff */
[----:B------:R-:W-:-:S04]  /*5690*/  FFMA R9, R6, -10000000, R7 ;  /* 0xcb18968006097823 */ /* 0x000fc80000000007 */
[----:B------:R-:W-:Y:S01]  /*56a0*/  FFMA R8, R0, R9, R6 ;  /* 0x0000000900087223 */ /* 0x000fe20000000006 */
[----:B012---:R-:W-:Y:S06]  /*56b0*/  @!P0 BRA `(.L_x_116) ;  /* 0x0000000000108947 */ /* 0x007fec0003800000 */
[----:B------:R-:W-:Y:S01]  /*56c0*/  IMAD.MOV.U32 R3, RZ, RZ, R7 ;  /* 0x000000ffff037224 */ /* 0x000fe200078e0007 */
[----:B------:R-:W-:-:S07]  /*56d0*/  MOV R2, 0x56f0 ;  /* 0x000056f000027802 */ /* 0x000fce0000000f00 */
[----:B------:R-:W-:Y:S05]  /*56e0*/  CALL.REL.NOINC `($__internal_0_$__cuda_sm3x_div_rn_noftz_f32_slowpath) ;  /* 0x0000006800d07944 */ /* 0x000fea0003c00000 */
[----:B------:R-:W-:-:S07]  /*56f0*/  MOV R8, R0 ;  /* 0x0000000000087202 */ /* 0x000fce0000000f00 */
.L_x_116:
[----:B------:R-:W-:Y:S05]  /*5700*/  BSYNC.RECONVERGENT B8 ;  /* 0x0000000000087941 */ /* 0x000fea0003800200 */
.L_x_115:
        /* <DEDUP_REMOVED lines=13> */
[----:B------:R-:W-:Y:S05]  /*57e0*/  @!P0 BRA `(.L_x_119) ;  /* 0x0000000000d48947 */ /* 0x000fea0003800000 */
[----:B------:R-:W0:Y:S01]  /*57f0*/  LDCU.64 UR4, c[0x4][0x28] ;  /* 0x01000500ff0477ac */ /* 0x000e220008000a00 */
[----:B------:R-:W-:Y:S01]  /*5800*/  SHF.L.U32 R2, R4, 0x8, RZ ;  /* 0x0000000804027819 */ /* 0x000fe200000006ff */
[----:B------:R-:W-:Y:S01]  /*5810*/  HFMA2 R17, -RZ, RZ, 0, 0 ;  /* 0x00000000ff117431 */ /* 0x000fe200000001ff */
[----:B------:R-:W-:Y:S01]  /*5820*/  BSSY.RECONVERGENT B2, `(.L_x_120) ;  /* 0x0000014000027945 */ /* 0x000fe20003800200 */
[----:B------:R-:W-:Y:S01]  /*5830*/  IMAD.MOV.U32 R19, RZ, RZ, RZ ;  /* 0x000000ffff137224 */ /* 0x000fe200078e00ff */
[----:B------:R-:W-:Y:S01]  /*5840*/  MOV R0, R1 ;  /* 0x0000000100007202 */ /* 0x000fe20000000f00 */
[----:B------:R-:W-:Y:S01]  /*5850*/  IMAD.MOV.U32 R11, RZ, RZ, RZ ;  /* 0x000000ffff0b7224 */ /* 0x000fe200078e00ff */
[----:B------:R-:W-:Y:S01]  /*5860*/  LOP3.LUT R21, R2, 0x80000000, RZ, 0xfc, !PT ;  /* 0x8000000002157812 */ /* 0x000fe200078efcff */
[----:B0-----:R-:W-:Y:S02]  /*5870*/  IMAD.U32 R12, RZ, RZ, UR4 ;  /* 0x00000004ff0c7e24 */ /* 0x001fe4000f8e00ff */
[----:B------:R-:W-:-:S07]  /*5880*/  IMAD.U32 R3, RZ, RZ, UR5 ;  /* 0x00000005ff037e24 */ /* 0x000fce000f8e00ff */
.L_x_121:
[----:B------:R-:W-:-:S05]  /*5890*/  IMAD.MOV.U32 R2, RZ, RZ, R12 ;  /* 0x000000ffff027224 */ /* 0x000fca00078e000c */
[----:B------:R0:W2:Y:S01]  /*58a0*/  LDG.E.CONSTANT R6, desc[UR6][R2.64] ;  /* 0x0000000602067981 */ /* 0x0000a2000c1e9900 */
[----:B------:R-:W-:Y:S01]  /*58b0*/  VIADD R11, R11, 0x1 ;  /* 0x000000010b0b7836 */ /* 0x000fe20000000000 */
[----:B------:R-:W-:-:S04]  /*58c0*/  IADD3 R12, P2, PT, R12, 0x4, RZ ;  /* 0x000000040c0c7810 */ /* 0x000fc80007f5e0ff */
[----:B------:R-:W-:Y:S01]  /*58d0*/  ISETP.NE.AND P0, PT, R11, 0x6, PT ;  /* 0x000000060b00780c */ /* 0x000fe20003f05270 */
[----:B0-----:R-:W-:Y:S02]  /*58e0*/  IMAD.X R3, RZ, RZ, R3, P2 ;  /* 0x000000ffff037224 */ /* 0x001fe400010e0603 */
        /* <DEDUP_REMOVED lines=8> */
.L_x_120:
        /* <DEDUP_REMOVED lines=18> */
[----:B------:R-:W-:Y:S02]  /*5a90*/  SHF.R.S32.HI R2, RZ, 0x1f, R7 ;  /* 0x0000001fff027819 */ /* 0x000fe40000011407 */
[----:B0-----:R-:W-:Y:S02]  /*5aa0*/  LOP3.LUT R6, R7, R4, RZ, 0x3c, !PT ;  /* 0x0000000407067212 */ /* 0x001fe400078e3cff */
[C---:B------:R-:W-:Y:S02]  /*5ab0*/  LOP3.LUT R12, R2.reuse, R3, RZ, 0x3c, !PT ;  /* 0x00000003020c7212 */ /* 0x040fe400078e3cff */
[----:B------:R-:W-:-:S02]  /*5ac0*/  LOP3.LUT R13, R2, R7, RZ, 0x3c, !PT ;  /* 0x00000007020d7212 */ /* 0x000fc400078e3cff */
[----:B------:R-:W-:Y:S02]  /*5ad0*/  ISETP.GE.AND P0, PT, R6, RZ, PT ;  /* 0x000000ff0600720c */ /* 0x000fe40003f06270 */
[----:B------:R-:W0:Y:S01]  /*5ae0*/  I2F.F64.S64 R2, R12 ;  /* 0x0000000c00027312 */ /* 0x000e220000301c00 */
[----:B------:R-:W-:Y:S01]  /*5af0*/  LEA.HI R0, R7, R0, RZ, 0x1 ;  /* 0x0000000007007211 */ /* 0x000fe200078f08ff */
[----:B0-----:R-:W-:-:S10]  /*5b00*/  DMUL R2, R2, UR4 ;  /* 0x0000000402027c28 */ /* 0x001fd40008000000 */
[----:B------:R-:W0:Y:S02]  /*5b10*/  F2F.F32.F64 R2, R2 ;  /* 0x0000000200027310 */ /* 0x000e240000301000 */
[----:B0-----:R-:W-:Y:S01]  /*5b20*/  FSEL R6, -R2, R2, !P0 ;  /* 0x0000000202067208 */ /* 0x001fe20004000100 */
[----:B------:R-:W-:Y:S06]  /*5b30*/  BRA `(.L_x_118) ;  /* 0x0000000000087947 */ /* 0x000fec0003800000 */
.L_x_119:
[----:B------:R-:W-:Y:S01]  /*5b40*/  FMUL R6, RZ, R4 ;  /* 0x00000004ff067220 */ /* 0x000fe20000400000 */
[----:B------:R-:W-:-:S07]  /*5b50*/  MOV R0, RZ ;  /* 0x000000ff00007202 */ /* 0x000fce0000000f00 */
.L_x_118:
[----:B------:R-:W-:Y:S05]  /*5b60*/  BSYNC.RECONVERGENT B1 ;  /* 0x0000000000017941 */ /* 0x000fea0003800200 */
.L_x_117:
[----:B------:R-:W-:Y:S01]  /*5b70*/  LOP3.LUT R7, R0, 0x1, RZ, 0xc0, !PT ;  /* 0x0000000100077812 */ /* 0x000fe200078ec0ff */
[----:B------:R-:W-:Y:S02]  /*5b80*/  IMAD.MOV.U32 R11, RZ, RZ, 0x37cbac00 ;  /* 0x37cbac00ff0b7424 */ /* 0x000fe400078e00ff */
[----:B------:R-:W-:Y:S01]  /*5b90*/  FMUL R2, R6, R6 ;  /* 0x0000000606027220 */ /* 0x000fe20000400000 */
[----:B------:R-:W-:Y:S01]  /*5ba0*/  IADD3 R0, PT, PT, R0, 0x1, RZ ;  /* 0x0000000100007810 */ /* 0x000fe20007ffe0ff */
[----:B------:R-:W-:Y:S01]  /*5bb0*/  IMAD.MOV.U32 R12, RZ, RZ, 0x3e2aaaa8 ;  /* 0x3e2aaaa8ff0c7424 */ /* 0x000fe200078e00ff */
[----:B------:R-:W-:Y:S01]  /*5bc0*/  ISETP.NE.U32.AND P0, PT, R7, 0x1, PT ;  /* 0x000000010700780c */ /* 0x000fe20003f05070 */
[----:B------:R-:W-:Y:S01]  /*5bd0*/  FFMA R3, R2, R11, -0.0013887860113754868507 ;  /* 0xbab607ed02037423 */ /* 0x000fe2000000000b */
[----:B------:R-:W-:Y:S01]  /*5be0*/  IMAD.MOV.U32 R7, RZ, RZ, 0x3c0885e4 ;  /* 0x3c0885e4ff077424 */ /* 0x000fe200078e00ff */
[----:B------:R-:W-:Y:S01]  /*5bf0*/  LOP3.LUT P1, RZ, R0, 0x2, RZ, 0xc0, !PT ;  /* 0x0000000200ff7812 */ /* 0x000fe2000782c0ff */
[----:B------:R-:W-:Y:S01]  /*5c00*/  BSSY.RECONVERGENT B1, `(.L_x_122) ;  /* 0x0000046000017945 */ /* 0x000fe20003800200 */
[----:B------:R-:W-:-:S02]  /*5c10*/  FSEL R0, R6, 1, !P0 ;  /* 0x3f80000006007808 */ /* 0x000fc40004000000 */
[----:B------:R-:W-:Y:S02]  /*5c20*/  FSEL R3, R3, -0.00019574658654164522886, P0 ;  /* 0xb94d415303037808 */ /* 0x000fe40000000000 */
[----:B------:R-:W-:Y:S02]  /*5c30*/  FSEL R7, R7, 0.041666727513074874878, !P0 ;  /* 0x3d2aaabb07077808 */ /* 0x000fe40004000000 */
[----:B------:R-:W-:Y:S02]  /*5c40*/  FSEL R6, -R12, -0.4999999701976776123, !P0 ;  /* 0xbeffffff0c067808 */ /* 0x000fe40004000100 */
[----:B------:R-:W-:Y:S01]  /*5c50*/  FSETP.GE.AND P0, PT, |R4|, 105615, PT ;  /* 0x47ce47800400780b */ /* 0x000fe20003f06200 */
[C---:B------:R-:W-:Y:S01]  /*5c60*/  FFMA R7, R2.reuse, R3, R7 ;  /* 0x0000000302077223 */ /* 0x040fe20000000007 */
[----:B------:R-:W-:-:S03]  /*5c70*/  FFMA R3, R2, R0, RZ ;  /* 0x0000000002037223 */ /* 0x000fc600000000ff */
[----:B------:R-:W-:-:S04]  /*5c80*/  FFMA R6, R2, R7, R6 ;  /* 0x0000000702067223 */ /* 0x000fc80000000006 */
[----:B------:R-:W-:-:S04]  /*5c90*/  FFMA R3, R3, R6, R0 ;  /* 0x0000000603037223 */ /* 0x000fc80000000000 */
[----:B------:R-:W-:-:S04]  /*5ca0*/  @P1 FADD R3, RZ, -R3 ;  /* 0x80000003ff031221 */ /* 0x000fc80000000000 */
[----:B------:R-:W-:-:S05]  /*5cb0*/  FMUL R3, R8, R3 ;  /* 0x0000000308037220 */ /* 0x000fca0000400000 */
[----:B------:R0:W-:Y:S01]  /*5cc0*/  STG.E desc[UR6][R14.64+0xc], R3 ;  /* 0x00000c030e007986 */ /* 0x0001e2000c101906 */
[----:B------:R-:W-:Y:S05]  /*5cd0*/  @!P0 BRA `(.L_x_123) ;  /* 0x0000000000e08947 */ /* 0x000fea0003800000 */
[----:B------:R-:W-:-:S13]  /*5ce0*/  FSETP.NEU.AND P0, PT, |R4|, +INF , PT ;  /* 0x7f8000000400780b */ /* 0x000fda0003f0d200 */
[----:B------:R-:W-:Y:S05]  /*5cf0*/  @!P0 BRA `(.L_x_124) ;  /* 0x0000000000d08947 */ /* 0x000fea0003800000 */
[----:B------:R-:W1:Y:S01]  /*5d00*/  LDCU.64 UR4, c[0x4][0x28] ;  /* 0x01000500ff0477ac */ /* 0x000e620008000a00 */
[----:B------:R-:W-:Y:S02]  /*5d10*/  IMAD.SHL.U32 R6, R4, 0x100, RZ ;  /* 0x0000010004067824 */ /* 0x000fe400078e00ff */
[----:B------:R-:W-:Y:S01]  /*5d20*/  HFMA2 R19, -RZ, RZ, 0, 0 ;  /* 0x00000000ff137431 */ /* 0x000fe200000001ff */
[----:B------:R-:W-:Y:S01]  /*5d30*/  BSSY.RECONVERGENT B2, `(.L_x_125) ;  /* 0x0000013000027945 */ /* 0x000fe20003800200 */
[----:B------:R-:W-:Y:S02]  /*5d40*/  IMAD.MOV.U32 R17, RZ, RZ, RZ ;  /* 0x000000ffff117224 */ /* 0x000fe400078e00ff */
[----:B------:R-:W-:Y:S01]  /*5d50*/  IMAD.MOV.U32 R9, RZ, RZ, RZ ;  /* 0x000000ffff097224 */ /* 0x000fe200078e00ff */
[----:B------:R-:W-:Y:S01]  /*5d60*/  LOP3.LUT R21, R6, 0x80000000, RZ, 0xfc, !PT ;  /* 0x8000000006157812 */ /* 0x000fe200078efcff */
[----:B------:R-:W-:Y:S01]  /*5d70*/  IMAD.MOV.U32 R0, RZ, RZ, R1 ;  /* 0x000000ffff007224 */ /* 0x000fe200078e0001 */
[----:B-1----:R-:W-:Y:S01]  /*5d80*/  MOV R2, UR4 ;  /* 0x0000000400027c02 */ /* 0x002fe20008000f00 */
[----:B0-----:R-:W-:-:S07]  /*5d90*/  IMAD.U32 R3, RZ, RZ, UR5 ;  /* 0x00000005ff037e24 */ /* 0x001fce000f8e00ff */
.L_x_126:
[----:B------:R0:W2:Y:S01]  /*5da0*/  LDG.E.CONSTANT R6, desc[UR6][R2.64] ;  /* 0x0000000602067981 */ /* 0x0000a2000c1e9900 */
[----:B------:R-:W-:-:S04]  /*5db0*/  IADD3 R9, PT, PT, R9, 0x1, RZ ;  /* 0x0000000109097810 */ /* 0x000fc80007ffe0ff */
[----:B------:R-:W-:Y:S02]  /*5dc0*/  ISETP.NE.AND P0, PT, R9, 0x6, PT ;  /* 0x000000060900780c */ /* 0x000fe40003f05270 */
[----:B0-----:R-:W-:-:S05]  /*5dd0*/  IADD3 R2, P2, PT, R2, 0x4, RZ ;  /* 0x0000000402027810 */ /* 0x001fca0007f5e0ff */
[----:B------:R-:W-:Y:S02]  /*5de0*/  IMAD.X R3, RZ, RZ, R3, P2 ;  /* 0x000000ffff037224 */ /* 0x000fe400010e0603 */
[----:B--2---:R-:W-:-:S03]  /*5df0*/  IMAD.WIDE.U32 R6, R6, R21, RZ ;  /* 0x0000001506067225 */ /* 0x004fc600078e00ff */
[----:B------:R-:W-:-:S05]  /*5e00*/  IADD3 R13, P1, PT, R6, R17, RZ ;  /* 0x00000011060d7210 */ /* 0x000fca0007f3e0ff */
[----:B------:R-:W-:Y:S01]  /*5e10*/  IMAD.X R6, R7, 0x1, R19, P1 ;  /* 0x0000000107067824 */ /* 0x000fe200008e0613 */
[----:B------:R0:W-:Y:S03]  /*5e20*/  STL [R0], R13 ;  /* 0x0000000d00007387 */ /* 0x0001e60000100800 */
[----:B------:R-:W-:Y:S01]  /*5e30*/  IMAD.MOV.U32 R17, RZ, RZ, R6 ;  /* 0x000000ffff117224 */ /* 0x000fe200078e0006 */
[----:B0-----:R-:W-:Y:S01]  /*5e40*/  IADD3 R0, PT, PT, R0, 0x4, RZ ;  /* 0x0000000400007810 */ /* 0x001fe20007ffe0ff */
[----:B------:R-:W-:Y:S06]  /*5e50*/  @P0 BRA `(.L_x_126) ;  /* 0xfffffffc00d00947 */ /* 0x000fec000383ffff */
[----:B------:R-:W-:Y:S05]  /*5e60*/  BSYNC.RECONVERGENT B2 ;  /* 0x0000000000027941 */ /* 0x000fea0003800200 */
.L_x_125:
        /* <DEDUP_REMOVED lines=15> */
[C---:B------:R-:W-:Y:S02]  /*5f60*/  SHF.L.W.U32.HI R7, R3.reuse, 0x2, R0 ;  /* 0x0000000203077819 */ /* 0x040fe40000010e00 */
[----:B------:R-:W-:Y:S02]  /*5f70*/  SHF.L.U32 R3, R3, 0x2, RZ ;  /* 0x0000000203037819 */ /* 0x000fe400000006ff */
[----:B------:R-:W-:Y:S02]  /*5f80*/  SHF.R.S32.HI R2, RZ, 0x1f, R7 ;  /* 0x0000001fff027819 */ /* 0x000fe40000011407 */
[----:B------:R-:W-:Y:S02]  /*5f90*/  LOP3.LUT R4, R7, R4, RZ, 0x3c, !PT ;  /* 0x0000000407047212 */ /* 0x000fe400078e3cff */
[C---:B------:R-:W-:Y:S02]  /*5fa0*/  LOP3.LUT R12, R2.reuse, R3, RZ, 0x3c, !PT ;  /* 0x00000003020c7212 */ /* 0x040fe400078e3cff */
[----:B------:R-:W-:-:S02]  /*5fb0*/  LOP3.LUT R13, R2, R7, RZ, 0x3c, !PT ;  /* 0x00000007020d7212 */ /* 0x000fc400078e3cff */
[----:B------:R-:W-:Y:S02]  /*5fc0*/  ISETP.GE.AND P0, PT, R4, RZ, PT ;  /* 0x000000ff0400720c */ /* 0x000fe40003f06270 */
[----:B------:R-:W0:Y:S01]  /*5fd0*/  I2F.F64.S64 R2, R12 ;  /* 0x0000000c00027312 */ /* 0x000e220000301c00 */
[----:B------:R-:W-:-:S04]  /*5fe0*/  SHF.R.U32.HI R0, RZ, 0x1e, R0 ;  /* 0x0000001eff007819 */ /* 0x000fc80000011600 */
[----:B------:R-:W-:Y:S01]  /*5ff0*/  LEA.HI R10, R7, R0, RZ, 0x1 ;  /* 0x00000000070a7211 */ /* 0x000fe200078f08ff */
[----:B0-----:R-:W-:-:S10]  /*6000*/  DMUL R2, R2, UR4 ;  /* 0x0000000402027c28 */ /* 0x001fd40008000000 */
[----:B------:R-:W0:Y:S02]  /*6010*/  F2F.F32.F64 R2, R2 ;  /* 0x0000000200027310 */ /* 0x000e240000301000 */
[----:B0-----:R-:W-:Y:S01]  /*6020*/  FSEL R9, -R2, R2, !P0 ;  /* 0x0000000202097208 */ /* 0x001fe20004000100 */
[----:B-1----:R-:W-:Y:S06]  /*6030*/  BRA `(.L_x_123) ;  /* 0x0000000000087947 */ /* 0x002fec0003800000 */
.L_x_124:
[----:B------:R-:W-:Y:S01]  /*6040*/  FMUL R9, RZ, R4 ;  /* 0x00000004ff097220 */ /* 0x000fe20000400000 */
[----:B------:R-:W-:-:S07]  /*6050*/  IMAD.MOV.U32 R10, RZ, RZ, RZ ;  /* 0x000000ffff0a7224 */ /* 0x000fce00078e00ff */
.L_x_123:
[----:B------:R-:W-:Y:S05]  /*6060*/  BSYNC.RECONVERGENT B1 ;  /* 0x0000000000017941 */ /* 0x000fea0003800200 */
.L_x_122:
[----:B------:R-:W-:Y:S01]  /*6070*/  FMUL R2, R9, R9 ;  /* 0x0000000909027220 */ /* 0x000fe20000400000 */
[----:B------:R-:W-:Y:S01]  /*6080*/  LOP3.LUT R0, R10, 0x1, RZ, 0xc0, !PT ;  /* 0x000000010a007812 */ /* 0x000fe200078ec0ff */
[----:B0-----:R-:W-:Y:S01]  /*6090*/  IMAD.MOV.U32 R3, RZ, RZ, 0x3d2aaabb ;  /* 0x3d2aaabbff037424 */ /* 0x001fe200078e00ff */
[----:B------:R-:W-:Y:S01]  /*60a0*/  MOV R4, 0x3effffff ;  /* 0x3effffff00047802 */ /* 0x000fe20000000f00 */
[----:B------:R-:W-:Y:S01]  /*60b0*/  FFMA R11, R2, R11, -0.0013887860113754868507 ;  /* 0xbab607ed020b7423 */ /* 0x000fe2000000000b */
[----:B------:R-:W-:Y:S01]  /*60c0*/  ISETP.NE.U32.AND P0, PT, R0, 0x1, PT ;  /* 0x000000010000780c */ /* 0x000fe20003f05070 */
[----:B------:R-:W-:Y:S01]  /*60d0*/  STG.E desc[UR6][R14.64+0x10], R5 ;  /* 0x000010050e007986 */ /* 0x000fe2000c101906 */
[----:B------:R-:W-:Y:S02]  /*60e0*/  LOP3.LUT P1, RZ, R10, 0x2, RZ, 0xc0, !PT ;  /* 0x000000020aff7812 */ /* 0x000fe4000782c0ff */
[----:B------:R-:W-:Y:S02]  /*60f0*/  FSEL R11, R11, -0.00019574658654164522886, !P0 ;  /* 0xb94d41530b0b7808 */ /* 0x000fe40004000000 */
[----:B------:R-:W-:-:S02]  /*6100*/  FSEL R3, R3, 0.0083327032625675201416, !P0 ;  /* 0x3c0885e403037808 */ /* 0x000fc40004000000 */
[----:B------:R-:W-:Y:S02]  /*6110*/  FSEL R0, R9, 1, P0 ;  /* 0x3f80000009007808 */ /* 0x000fe40000000000 */
[----:B------:R-:W-:Y:S01]  /*6120*/  FSEL R4, -R4, -0.16666662693023681641, !P0 ;  /* 0xbe2aaaa804047808 */ /* 0x000fe20004000100 */
[C---:B------:R-:W-:Y:S02]  /*6130*/  FFMA R11, R2.reuse, R11, R3 ;  /* 0x0000000b020b7223 */ /* 0x040fe40000000003 */
[C---:B------:R-:W-:Y:S02]  /*6140*/  FFMA R3, R2.reuse, R0, RZ ;  /* 0x0000000002037223 */ /* 0x040fe400000000ff */
[----:B------:R-:W-:-:S04]  /*6150*/  FFMA R4, R2, R11, R4 ;  /* 0x0000000b02047223 */ /* 0x000fc80000000004 */
[----:B------:R-:W-:-:S04]  /*6160*/  FFMA R3, R3, R4, R0 ;  /* 0x0000000403037223 */ /* 0x000fc80000000000 */
[----:B------:R-:W-:-:S04]  /*6170*/  @P1 FADD R3, RZ, -R3 ;  /* 0x80000003ff031221 */ /* 0x000fc80000000000 */
[----:B------:R-:W-:-:S05]  /*6180*/  FMUL R3, R8, R3 ;  /* 0x0000000308037220 */ /* 0x000fca0000400000 */
[----:B------:R-:W-:Y:S01]  /*6190*/  STG.E desc[UR6][R14.64+0x8], R3 ;  /* 0x000008030e007986 */ /* 0x000fe2000c101906 */
[----:B------:R-:W-:Y:S05]  /*61a0*/  EXIT ;  /* 0x000000000000794d */ /* 0x000fea0003800000 */
.L_x_100:
[----:B------:R-:W-:Y:S05]  /*61b0*/  BSYNC.RECONVERGENT B5 ;  /* 0x0000000000057941 */ /* 0x000fea0003800200 */
.L_x_99:
        /* <DEDUP_REMOVED lines=16> */
.L_x_128:
[----:B------:R-:W-:Y:S05]  /*62c0*/  BSYNC.RECONVERGENT B7 ;  /* 0x0000000000077941 */ /* 0x000fea0003800200 */
.L_x_127:
[----:B------:R-:W-:Y:S01]  /*62d0*/  FADD R17, R2, R22 ;  /* 0x0000001602117221 */ /* 0x000fe20000000000 */
[----:B------:R-:W-:Y:S04]  /*62e0*/  BSSY.RECONVERGENT B4, `(.L_x_130) ;  /* 0x000000d000047945 */ /* 0x000fe80003800200 */
        /* <DEDUP_REMOVED lines=12> */
.L_x_131:
[----:B------:R-:W-:Y:S05]  /*63b0*/  BSYNC.RECONVERGENT B4 ;  /* 0x0000000000047941 */ /* 0x000fea0003800200 */
.L_x_130:
        /* <DEDUP_REMOVED lines=14> */
.L_x_133:
[----:B------:R-:W-:Y:S05]  /*64a0*/  BSYNC.RECONVERGENT B3 ;  /* 0x0000000000037941 */ /* 0x000fea0003800200 */
.L_x_132:
        /* <DEDUP_REMOVED lines=14> */
.L_x_135:
[----:B------:R-:W-:Y:S05]  /*6590*/  BSYNC.RECONVERGENT B6 ;  /* 0x0000000000067941 */ /* 0x000fea0003800200 */
.L_x_134:
        /* <DEDUP_REMOVED lines=14> */
.L_x_129:
[----:B------:R-:W-:Y:S01]  /*6680*/  BSSY.RECONVERGENT B1, `(.L_x_138) ;  /* 0x0000062000017945 */ /* 0x000fe20003800200 */
[----:B------:R-:W-:-:S07]  /*6690*/  IMAD.MOV.U32 R7, RZ, RZ, 0x2 ;  /* 0x00000002ff077424 */ /* 0x000fce00078e00ff */
.L_x_149:
[----:B------:R-:W-:Y:S01]  /*66a0*/  I2FP.F32.S32 R17, R7 ;  /* 0x0000000700117245 */ /* 0x000fe20000201400 */
[----:B------:R-:W-:Y:S01]  /*66b0*/  VIADD R7, R7, 0xffffffff ;  /* 0xffffffff07077836 */ /* 0x000fe20000000000 */
[----:B------:R-:W-:Y:S03]  /*66c0*/  BSSY.RECONVERGENT B2, `(.L_x_139) ;  /* 0x000001c000027945 */ /* 0x000fe60003800200 */
[----:B------:R-:W-:Y:S01]  /*66d0*/  FADD R17, R6, R17 ;  /* 0x0000001106117221 */ /* 0x000fe20000000000 */
[----:B------:R-:W-:-:S03]  /*66e0*/  ISETP.NE.AND P3, PT, R7, -0x3, PT ;  /* 0xfffffffd0700780c */ /* 0x000fc60003f65270 */
[----:B01234-:R-:W-:-:S04]  /*66f0*/  FMUL R4, R17, R17 ;  /* 0x0000001111047220 */ /* 0x01ffc80000400000 */
        /* <DEDUP_REMOVED lines=24> */
.L_x_140:
[----:B------:R-:W-:Y:S05]  /*6880*/  BSYNC.RECONVERGENT B2 ;  /* 0x0000000000027941 */ /* 0x000fea0003800200 */
.L_x_139:
        /* <DEDUP_REMOVED lines=15> */
.L_x_142:
[----:B------:R-:W-:Y:S05]  /*6980*/  BSYNC.RECONVERGENT B2 ;  /* 0x0000000000027941 */ /* 0x000fea0003800200 */
.L_x_141:
        /* <DEDUP_REMOVED lines=15> */
.L_x_144:
[----:B------:R-:W-:Y:S05]  /*6a80*/  BSYNC.RECONVERGENT B2 ;  /* 0x0000000000027941 */ /* 0x000fea0003800200 */
.L_x_143:
        /* <DEDUP_REMOVED lines=15> */
.L_x_146:
[----:B------:R-:W-:Y:S05]  /*6b80*/  BSYNC.RECONVERGENT B2 ;  /* 0x0000000000027941 */ /* 0x000fea0003800200 */
.L_x_145:
        /* <DEDUP_REMOVED lines=15> */
.L_x_148:
[----:B------:R-:W-:Y:S05]  /*6c80*/  BSYNC.RECONVERGENT B2 ;  /* 0x0000000000027941 */ /* 0x000fea0003800200 */
.L_x_147:
[----:B------:R-:W-:Y:S05]  /*6c90*/  @P3 BRA `(.L_x_149) ;  /* 0xfffffff800803947 */ /* 0x000fea000383ffff */
[----:B------:R-:W-:Y:S05]  /*6ca0*/  BSYNC.RECONVERGENT B1 ;  /* 0x0000000000017941 */ /* 0x000fea0003800200 */
.L_x_138:
[----:B------:R-:W5:Y:S01]  /*6cb0*/  LDG.E R0, desc[UR6][R14.64] ;  /* 0x000000060e007981 */ /* 0x000f62000c1e1900 */
[----:B------:R-:W5:Y:S01]  /*6cc0*/  LDC.64 R2, c[0x4][0x8] ;  /* 0x01000200ff027b82 */ /* 0x000f620000000a00 */
[----:B------:R-:W-:Y:S01]  /*6cd0*/  VOTEU.ANY UR4, UPT, PT ;  /* 0x0000000000047886 */ /* 0x000fe200038e0100 */
[----:B01234-:R-:W0:Y:S01]  /*6ce0*/  S2R R4, SR_LANEID ;  /* 0x0000000000047919 */ /* 0x01fe220000000000 */
[----:B------:R-:W-:-:S06]  /*6cf0*/  UFLO.U32 UR4, UR4 ;  /* 0x00000004000472bd */ /* 0x000fcc00080e0000 */
[----:B0-----:R-:W-:Y:S01]  /*6d00*/  ISETP.EQ.U32.AND P0, PT, R4, UR4, PT ;  /* 0x0000000404007c0c */ /* 0x001fe2000bf02070 */
[----:B-----5:R-:W-:-:S06]  /*6d10*/  FADD R0, R0, -2 ;  /* 0xc000000000007421 */ /* 0x020fcc0000000000 */
[----:B------:R-:W0:Y:S02]  /*6d20*/  F2I.TRUNC.NTZ R0, R0 ;  /* 0x0000000000007305 */ /* 0x000e24000020f100 */
[----:B0-----:R-:W-:-:S13]  /*6d30*/  CREDUX.MIN.S32 UR5, R0 ;  /* 0x00000000000572cc */ /* 0x001fda0000008200 */
[----:B------:R-:W-:-:S05]  /*6d40*/  MOV R5, UR5 ;  /* 0x0000000500057c02 */ /* 0x000fca0008000f00 */
[----:B------:R0:W-:Y:S04]  /*6d50*/  @P0 REDG.E.MIN.S32.STRONG.GPU desc[UR6][R2.64], R5 ;  /* 0x000000050200098e */ /* 0x0001e8000c92e306 */
[----:B------:R-:W2:Y:S01]  /*6d60*/  LDG.E R4, desc[UR6][R14.64] ;  /* 0x000000060e047981 */ /* 0x000ea2000c1e1900 */
[----:B------:R-:W1:Y:S01]  /*6d70*/  LDC.64 R8, c[0x4][0x10] ;  /* 0x01000400ff087b82 */ /* 0x000e620000000a00 */
[----:B--2---:R-:W-:-:S06]  /*6d80*/  FADD R4, R4, 2 ;  /* 0x4000000004047421 */ /* 0x004fcc0000000000 */
[----:B------:R-:W2:Y:S02]  /*6d90*/  F2I.TRUNC.NTZ R4, R4 ;  /* 0x0000000400047305 */ /* 0x000ea4000020f100 */
[----:B--2---:R-:W-:-:S13]  /*6da0*/  CREDUX.MAX.S32 UR4, R4 ;  /* 0x00000000040472cc */ /* 0x004fda0000000200 */
[----:B------:R-:W-:-:S05]  /*6db0*/  IMAD.U32 R11, RZ, RZ, UR4 ;  /* 0x00000004ff0b7e24 */ /* 0x000fca000f8e00ff */
[----:B-1----:R1:W-:Y:S04]  /*6dc0*/  @P0 REDG.E.MAX.S32.STRONG.GPU desc[UR6][R8.64], R11 ;  /* 0x0000000b0800098e */ /* 0x0023e8000d12e306 */
[----:B------:R-:W2:Y:S01]  /*6dd0*/  LDG.E R0, desc[UR6][R14.64+0x4] ;  /* 0x000004060e007981 */ /* 0x000ea2000c1e1900 */
[----:B------:R-:W3:Y:S01]  /*6de0*/  LDC.64 R6, c[0x4][0x18] ;  /* 0x01000600ff067b82 */ /* 0x000ee20000000a00 */
[----:B--2---:R-:W-:-:S06]  /*6df0*/  FADD R0, R0, -2 ;  /* 0xc000000000007421 */ /* 0x004fcc0000000000 */
[----:B------:R-:W2:Y:S02]  /*6e00*/  F2I.TRUNC.NTZ R0, R0 ;  /* 0x0000000000007305 */ /* 0x000ea4000020f100 */
[----:B--2---:R-:W-:-:S13]  /*6e10*/  CREDUX.MIN.S32 UR4, R0 ;  /* 0x00000000000472cc */ /* 0x004fda0000008200 */
[----:B------:R-:W-:-:S05]  /*6e20*/  IMAD.U32 R17, RZ, RZ, UR4 ;  /* 0x00000004ff117e24 */ /* 0x000fca000f8e00ff */
[----:B---3--:R2:W-:Y:S04]  /*6e30*/  @P0 REDG.E.MIN.S32.STRONG.GPU desc[UR6][R6.64], R17 ;  /* 0x000000110600098e */ /* 0x0085e8000c92e306 */
[----:B------:R-:W0:Y:S01]  /*6e40*/  LDG.E R4, desc[UR6][R14.64+0x4] ;  /* 0x000004060e047981 */ /* 0x000e22000c1e1900 */
[----:B------:R-:W3:Y:S01]  /*6e50*/  LDC.64 R12, c[0x4][0x20] ;  /* 0x01000800ff0c7b82 */ /* 0x000ee20000000a00 */
[----:B0-----:R-:W-:-:S06]  /*6e60*/  FADD R5, R4, 2 ;  /* 0x4000000004057421 */ /* 0x001fcc0000000000 */
[----:B------:R-:W0:Y:S02]  /*6e70*/  F2I.TRUNC.NTZ R5, R5 ;  /* 0x0000000500057305 */ /* 0x000e24000020f100 */
[----:B0-----:R-:W-:-:S13]  /*6e80*/  CREDUX.MAX.S32 UR4, R5 ;  /* 0x00000000050472cc */ /* 0x001fda0000000200 */
[----:B------:R-:W-:-:S05]  /*6e90*/  MOV R19, UR4 ;  /* 0x0000000400137c02 */ /* 0x000fca0008000f00 */
[----:B---3--:R0:W-:Y:S04]  /*6ea0*/  @P0 REDG.E.MAX.S32.STRONG.GPU desc[UR6][R12.64], R19 ;  /* 0x000000130c00098e */ /* 0x0081e8000d12e306 */
[----:B------:R-:W3:Y:S04]  /*6eb0*/  LDG.E R0, desc[UR6][R12.64] ;  /* 0x000000060c007981 */ /* 0x000ee8000c1e1900 */
[----:B-1----:R-:W3:Y:S04]  /*6ec0*/  LDG.E R11, desc[UR6][R6.64] ;  /* 0x00000006060b7981 */ /* 0x002ee8000c1e1900 */
[----:B------:R-:W4:Y:S04]  /*6ed0*/  LDG.E R16, desc[UR6][R8.64] ;  /* 0x0000000608107981 */ /* 0x000f28000c1e1900 */
[----:B--2---:R-:W4:Y:S04]  /*6ee0*/  LDG.E R17, desc[UR6][R2.64] ;  /* 0x0000000602117981 */ /* 0x004f28000c1e1900 */
[----:B------:R-:W0:Y:S01]  /*6ef0*/  LDG.E R4, desc[UR6][R14.64+0x10] ;  /* 0x000010060e047981 */ /* 0x000e22000c1e1900 */
[----:B---3--:R-:W-:-:S05]  /*6f00*/  IMAD.IADD R0, R0, 0x1, -R11 ;  /* 0x0000000100007824 */ /* 0x008fca00078e0a0b */
[----:B------:R-:W-:Y:S01]  /*6f10*/  IADD3 R11, PT, PT, -R0, 0x2000, RZ ;  /* 0x00002000000b7810 */ /* 0x000fe20007ffe1ff */
[----:B----4-:R-:W-:-:S03]  /*6f20*/  IMAD.IADD R16, R16, 0x1, -R17 ;  /* 0x0000000110107824 */ /* 0x010fc600078e0a11 */
[----:B------:R-:W1:Y:S01]  /*6f30*/  I2F.U32.RP R20, R11 ;  /* 0x0000000b00147306 */ /* 0x000e620000209000 */
[----:B------:R-:W-:Y:S02]  /*6f40*/  ISETP.NE.U32.AND P3, PT, R11, RZ, PT ;  /* 0x000000ff0b00720c */ /* 0x000fe40003f65070 */
[C---:B0-----:R-:W-:Y:S01]  /*6f50*/  IADD3 R12, PT, PT, R4.reuse, 0x4ef34da2, RZ ;  /* 0x4ef34da2040c7810 */ /* 0x041fe20007ffe0ff */
[----:B------:R-:W-:Y:S01]  /*6f60*/  VIADD R5, R4, 0x4ef34da1 ;  /* 0x4ef34da104057836 */ /* 0x000fe20000000000 */
[----:B------:R-:W-:Y:S02]  /*6f70*/  IADD3 R18, PT, PT, -R16, 0x2000, RZ ;  /* 0x0000200010127810 */ /* 0x000fe40007ffe1ff */
[----:B------:R-:W-:Y:S02]  /*6f80*/  SHF.R.U32.HI R9, RZ, 0x10, R12 ;  /* 0x00000010ff097819 */ /* 0x000fe4000001160c */
[----:B------:R-:W0:Y:S01]  /*6f90*/  I2F.U32.RP R17, R18 ;  /* 0x0000001200117306 */ /* 0x000e220000209000 */
[----:B------:R-:W-:Y:S01]  /*6fa0*/  SHF.R.U32.HI R8, RZ, 0x10, R5 ;  /* 0x00000010ff087819 */ /* 0x000fe20000011605 */
[----:B------:R-:W-:Y:S01]  /*6fb0*/  IMAD.MOV R21, RZ, RZ, -R18 ;  /* 0x000000ffff157224 */ /* 0x000fe200078e0a12 */
[----:B------:R-:W-:-:S02]  /*6fc0*/  LOP3.LUT R12, R9, R12, RZ, 0x3c, !PT ;  /* 0x0000000c090c7212 */ /* 0x000fc400078e3cff */
[----:B------:R-:W-:-:S03]  /*6fd0*/  LOP3.LUT R8, R8, R5, RZ, 0x3c, !PT ;  /* 0x0000000508087212 */ /* 0x000fc600078e3cff */
[----:B-1----:R-:W1:Y:S01]  /*6fe0*/  MUFU.RCP R20, R20 ;  /* 0x0000001400147308 */ /* 0x002e620000001000 */
[----:B------:R-:W-:Y:S02]  /*6ff0*/  IMAD R19, R12, 0x4ef34da1, RZ ;  /* 0x4ef34da10c137824 */ /* 0x000fe400078e02ff */
[----:B------:R-:W-:-:S05]  /*7000*/  IMAD R8, R8, 0x4ef34da1, RZ ;  /* 0x4ef34da108087824 */ /* 0x000fca00078e02ff */
[----:B0-----:R-:W0:Y:S01]  /*7010*/  MUFU.RCP R17, R17 ;  /* 0x0000001100117308 */ /* 0x001e220000001000 */
[----:B------:R-:W-:-:S04]  /*7020*/  SHF.R.U32.HI R5, RZ, 0x10, R8 ;  /* 0x00000010ff057819 */ /* 0x000fc80000011608 */
[----:B------:R-:W-:Y:S01]  /*7030*/  LOP3.LUT R5, R5, R8, RZ, 0x3c, !PT ;  /* 0x0000000805057212 */ /* 0x000fe200078e3cff */
[----:B------:R-:W-:Y:S02]  /*7040*/  IMAD.MOV.U32 R8, RZ, RZ, RZ ;  /* 0x000000ffff087224 */ /* 0x000fe400078e00ff */
[----:B-1----:R-:W-:Y:S01]  /*7050*/  VIADD R9, R20, 0xffffffe ;  /* 0x0ffffffe14097836 */ /* 0x002fe20000000000 */
[----:B------:R-:W-:Y:S01]  /*7060*/  SHF.R.U32.HI R20, RZ, 0x10, R19 ;  /* 0x00000010ff147819 */ /* 0x000fe20000011613 */
[----:B------:R-:W-:-:S03]  /*7070*/  IMAD R5, R5, 0x4ef34da1, RZ ;  /* 0x4ef34da105057824 */ /* 0x000fc600078e02ff */
[----:B------:R-:W-:Y:S01]  /*7080*/  LOP3.LUT R20, R20, R19, RZ, 0x3c, !PT ;  /* 0x0000001314147212 */ /* 0x000fe200078e3cff */
[----:B------:R-:W1:Y:S01]  /*7090*/  F2I.FTZ.U32.TRUNC.NTZ R9, R9 ;  /* 0x0000000900097305 */ /* 0x000e62000021f000 */
[----:B0-----:R-:W-:Y:S01]  /*70a0*/  IADD3 R12, PT, PT, R17, 0xffffffe, RZ ;  /* 0x0ffffffe110c7810 */ /* 0x001fe20007ffe0ff */
[----:B------:R-:W-:Y:S02]  /*70b0*/  IMAD.MOV R17, RZ, RZ, -R11 ;  /* 0x000000ffff117224 */ /* 0x000fe400078e0a0b */
[----:B------:R-:W-:-:S04]  /*70c0*/  IMAD R20, R20, 0x4ef34da1, RZ ;  /* 0x4ef34da114147824 */ /* 0x000fc800078e02ff */
[----:B------:R0:W2:Y:S01]  /*70d0*/  F2I.FTZ.U32.TRUNC.NTZ R13, R12 ;  /* 0x0000000c000d7305 */ /* 0x0000a2000021f000 */
[----:B------:R-:W-:Y:S02]  /*70e0*/  MOV R19, R17 ;  /* 0x0000001100137202 */ /* 0x000fe40000000f00 */
[----:B------:R-:W-:-:S03]  /*70f0*/  SHF.R.U32.HI R17, RZ, 0x10, R20 ;  /* 0x00000010ff117819 */ /* 0x000fc60000011614 */
[----:B-1----:R-:W-:Y:S01]  /*7100*/  IMAD R19, R19, R9, RZ ;  /* 0x0000000913137224 */ /* 0x002fe200078e02ff */
[----:B------:R-:W-:Y:S01]  /*7110*/  LOP3.LUT R20, R17, R20, RZ, 0x3c, !PT ;  /* 0x0000001411147212 */ /* 0x000fe200078e3cff */
[----:B0-----:R-:W-:Y:S02]  /*7120*/  IMAD.MOV.U32 R12, RZ, RZ, RZ ;  /* 0x000000ffff0c7224 */ /* 0x001fe400078e00ff */
[----:B------:R-:W-:Y:S01]  /*7130*/  IMAD.HI.U32 R9, R9, R19, R8 ;  /* 0x0000001309097227 */ /* 0x000fe200078e0008 */
[----:B------:R-:W-:-:S03]  /*7140*/  SHF.R.U32.HI R8, RZ, 0x10, R5 ;  /* 0x00000010ff087819 */ /* 0x000fc60000011605 */
[----:B--2---:R-:W-:Y:S01]  /*7150*/  IMAD R19, R21, R13, RZ ;  /* 0x0000000d15137224 */ /* 0x004fe200078e02ff */
[----:B------:R-:W-:Y:S01]  /*7160*/  LOP3.LUT R5, R8, R5, RZ, 0x3c, !PT ;  /* 0x0000000508057212 */ /* 0x000fe200078e3cff */
[----:B------:R-:W-:-:S04]  /*7170*/  IMAD.HI.U32 R9, R9, R20, RZ ;  /* 0x0000001409097227 */ /* 0x000fc800078e00ff */
[----:B------:R-:W-:Y:S01]  /*7180*/  IMAD.HI.U32 R12, R13, R19, R12 ;  /* 0x000000130d0c7227 */ /* 0x000fe200078e000c */
[----:B------:R-:W-:-:S05]  /*7190*/  IADD3 R9, PT, PT, -R9, RZ, RZ ;  /* 0x000000ff09097210 */ /* 0x000fca0007ffe1ff */
        /* <DEDUP_REMOVED lines=11> */
[----:B------:R-:W-:Y:S02]  /*7250*/  @P2 IADD3 R20, PT, PT, -R11, R20, RZ ;  /* 0x000000140b142210 */ /* 0x000fe40007ffe1ff */
[----:B------:R-:W-:Y:S01]  /*7260*/  @P0 IMAD.IADD R13, R13, 0x1, -R18 ;  /* 0x000000010d0d0824 */ /* 0x000fe200078e0a12 */
[----:B------:R-:W-:Y:S02]  /*7270*/  @!P3 LOP3.LUT R20, RZ, R11, RZ, 0x33, !PT ;  /* 0x0000000bff14b212 */ /* 0x000fe400078e33ff */
        /* <DEDUP_REMOVED lines=12> */
[----:B------:R-:W-:Y:S01]  /*7340*/  IADD3 R8, PT, PT, R4, 0x4ef34da3, RZ ;  /* 0x4ef34da304087810 */ /* 0x000fe20007ffe0ff */
[----:B------:R-:W-:Y:S03]  /*7350*/  BSSY.RECONVERGENT B8, `(.L_x_150) ;  /* 0x000001c000087945 */ /* 0x000fe60003800200 */
        /* <DEDUP_REMOVED lines=27> */
.L_x_151:
[----:B------:R-:W-:Y:S05]  /*7510*/  BSYNC.RECONVERGENT B8 ;  /* 0x0000000000087941 */ /* 0x000fea0003800200 */
.L_x_150:
        /* <DEDUP_REMOVED lines=27> */
[----:B------:R-:W-:Y:S02]  /*76d0*/  MOV R3, R7 ;  /* 0x0000000700037202 */ /* 0x000fe40000000f00 */
[----:B------:R-:W-:-:S07]  /*76e0*/  MOV R2, 0x7700 ;  /* 0x0000770000027802 */ /* 0x000fce0000000f00 */
[----:B------:R-:W-:Y:S05]  /*76f0*/  CALL.REL.NOINC `($__internal_0_$__cuda_sm3x_div_rn_noftz_f32_slowpath) ;  /* 0x0000004800cc7944 */ /* 0x000fea0003c00000 */
[----:B------:R-:W-:-:S07]  /*7700*/  IMAD.MOV.U32 R8, RZ, RZ, R0 ;  /* 0x000000ffff087224 */ /* 0x000fce00078e0000 */
.L_x_153:
[----:B------:R-:W-:Y:S05]  /*7710*/  BSYNC.RECONVERGENT B8 ;  /* 0x0000000000087941 */ /* 0x000fea0003800200 */
.L_x_152:
[C---:B------:R-:W-:Y:S01]  /*7720*/  FMUL R0, R4.reuse, 0.63661974668502807617 ;  /* 0x3f22f98304007820 */ /* 0x040fe20000400000 */
[----:B------:R-:W-:Y:S01]  /*7730*/  FSETP.GE.AND P0, PT, |R4|, 105615, PT ;  /* 0x47ce47800400780b */ /* 0x000fe20003f06200 */
[----:B------:R-:W-:Y:S01]  /*7740*/  BSSY.RECONVERGENT B1, `(.L_x_154) ;  /* 0x0000043000017945 */ /* 0x000fe20003800200 */
[----:B------:R-:W-:-:S03]  /*7750*/  FMUL R8, R8, 3 ;  /* 0x4040000008087820 */ /* 0x000fc60000400000 */
[----:B------:R-:W0:Y:S02]  /*7760*/  F2I.NTZ R0, R0 ;  /* 0x0000000000007305 */ /* 0x000e240000203100 */
[-C--:B0-----:R-:W-:Y:S02]  /*7770*/  I2FP.F32.S32 R9, R0.reuse ;  /* 0x0000000000097245 */ /* 0x081fe40000201400 */
[----:B------:R-:W-:-:S03]  /*7780*/  MOV R10, R0 ;  /* 0x00000000000a7202 */ /* 0x000fc60000000f00 */
        /* <DEDUP_REMOVED lines=15> */
[----:B0-----:R-:W-:Y:S01]  /*7880*/  IMAD.U32 R12, RZ, RZ, UR4 ;  /* 0x00000004ff0c7e24 */ /* 0x001fe2000f8e00ff */
[----:B------:R-:W-:-:S07]  /*7890*/  MOV R3, UR5 ;  /* 0x0000000500037c02 */ /* 0x000fce0008000f00 */
.L_x_158:
[----:B------:R-:W-:-:S05]  /*78a0*/  IMAD.MOV.U32 R2, RZ, RZ, R12 ;  /* 0x000000ffff027224 */ /* 0x000fca00078e000c */
[----:B------:R0:W2:Y:S01]  /*78b0*/  LDG.E.CONSTANT R6, desc[UR6][R2.64] ;  /* 0x0000000602067981 */ /* 0x0000a2000c1e9900 */
[----:B------:R-:W-:Y:S02]  /*78c0*/  IADD3 R11, PT, PT, R11, 0x1, RZ ;  /* 0x000000010b0b7810 */ /* 0x000fe40007ffe0ff */
[----:B------:R-:W-:Y:S02]  /*78d0*/  IADD3 R12, P2, PT, R12, 0x4, RZ ;  /* 0x000000040c0c7810 */ /* 0x000fe40007f5e0ff */
[----:B------:R-:W-:Y:S02]  /*78e0*/  ISETP.NE.AND P0, PT, R11, 0x6, PT ;  /* 0x000000060b00780c */ /* 0x000fe40003f05270 */
[----:B0-----:R-:W-:Y:S01]  /*78f0*/  IADD3.X R3, PT, PT, RZ, R3, RZ, P2, !PT ;  /* 0x00000003ff037210 */ /* 0x001fe200017fe4ff */
[----:B--2---:R-:W-:-:S03]  /*7900*/  IMAD.WIDE.U32 R6, R6, R21, RZ ;  /* 0x0000001506067225 */ /* 0x004fc600078e00ff */
[----:B------:R-:W-:-:S05]  /*7910*/  IADD3 R13, P1, PT, R6, R17, RZ ;  /* 0x00000011060d7210 */ /* 0x000fca0007f3e0ff */
[----:B------:R-:W-:Y:S01]  /*7920*/  IMAD.X R6, R7, 0x1, R19, P1 ;  /* 0x0000000107067824 */ /* 0x000fe200008e0613 */
[----:B------:R0:W-:Y:S04]  /*7930*/  STL [R0], R13 ;  /* 0x0000000d00007387 */ /* 0x0001e80000100800 */
[----:B------:R-:W-:Y:S01]  /*7940*/  MOV R17, R6 ;  /* 0x0000000600117202 */ /* 0x000fe20000000f00 */
[----:B0-----:R-:W-:Y:S01]  /*7950*/  VIADD R0, R0, 0x4 ;  /* 0x0000000400007836 */ /* 0x001fe20000000000 */
[----:B------:R-:W-:Y:S06]  /*7960*/  @P0 BRA `(.L_x_158) ;  /* 0xfffffffc00cc0947 */ /* 0x000fec000383ffff */
[----:B------:R-:W-:Y:S05]  /*7970*/  BSYNC.RECONVERGENT B2 ;  /* 0x0000000000027941 */ /* 0x000fea0003800200 */
.L_x_157:
        /* <DEDUP_REMOVED lines=18> */
[----:B0-----:R-:W-:Y:S02]  /*7aa0*/  LOP3.LUT R6, R7, R4, RZ, 0x3c, !PT ;  /* 0x0000000407067212 */ /* 0x001fe400078e3cff */
        /* <DEDUP_REMOVED lines=9> */
[----:B------:R-:W-:Y:S06]  /*7b40*/  BRA `(.L_x_155) ;  /* 0x0000000000087947 */ /* 0x000fec0003800000 */
.L_x_156:
[----:B------:R-:W-:Y:S01]  /*7b50*/  FMUL R6, RZ, R4 ;  /* 0x00000004ff067220 */ /* 0x000fe20000400000 */
[----:B------:R-:W-:-:S07]  /*7b60*/  IMAD.MOV.U32 R0, RZ, RZ, RZ ;  /* 0x000000ffff007224 */ /* 0x000fce00078e00ff */
.L_x_155:
[----:B------:R-:W-:Y:S05]  /*7b70*/  BSYNC.RECONVERGENT B1 ;  /* 0x0000000000017941 */ /* 0x000fea0003800200 */
.L_x_154:
[----:B------:R-:W-:Y:S01]  /*7b80*/  MOV R11, 0x37cbac00 ;  /* 0x37cbac00000b7802 */ /* 0x000fe20000000f00 */
[----:B------:R-:W-:Y:S01]  /*7b90*/  FMUL R2, R6, R6 ;  /* 0x0000000606027220 */ /* 0x000fe20000400000 */
[C---:B------:R-:W-:Y:S01]  /*7ba0*/  LOP3.LUT R7, R0.reuse, 0x1, RZ, 0xc0, !PT ;  /* 0x0000000100077812 */ /* 0x040fe200078ec0ff */
[----:B------:R-:W-:Y:S01]  /*7bb0*/  IMAD.MOV.U32 R12, RZ, RZ, 0x3e2aaaa8 ;  /* 0x3e2aaaa8ff0c7424 */ /* 0x000fe200078e00ff */
[----:B------:R-:W-:Y:S01]  /*7bc0*/  IADD3 R0, PT, PT, R0, 0x1, RZ ;  /* 0x0000000100007810 */ /* 0x000fe20007ffe0ff */
        /* <DEDUP_REMOVED lines=21> */
[----:B------:R-:W-:Y:S01]  /*7d20*/  SHF.L.U32 R6, R4, 0x8, RZ ;  /* 0x0000000804067819 */ /* 0x000fe200000006ff */
[----:B------:R-:W-:Y:S01]  /*7d30*/  HFMA2 R19, -RZ, RZ, 0, 0 ;  /* 0x00000000ff137431 */ /* 0x000fe200000001ff */
[----:B------:R-:W-:Y:S01]  /*7d40*/  BSSY.RECONVERGENT B2, `(.L_x_162) ;  /* 0x0000013000027945 */ /* 0x000fe20003800200 */
[----:B------:R-:W-:Y:S01]  /*7d50*/  IMAD.MOV.U32 R17, RZ, RZ, RZ ;  /* 0x000000ffff117224 */ /* 0x000fe200078e00ff */
[----:B------:R-:W-:Y:S01]  /*7d60*/  MOV R0, R1 ;  /* 0x0000000100007202 */ /* 0x000fe20000000f00 */
[----:B------:R-:W-:Y:S01]  /*7d70*/  IMAD.MOV.U32 R9, RZ, RZ, RZ ;  /* 0x000000ffff097224 */ /* 0x000fe200078e00ff */
[----:B------:R-:W-:Y:S01]  /*7d80*/  LOP3.LUT R21, R6, 0x80000000, RZ, 0xfc, !PT ;  /* 0x8000000006157812 */ /* 0x000fe200078efcff */
[----:B-1----:R-:W-:Y:S01]  /*7d90*/  IMAD.U32 R2, RZ, RZ, UR4 ;  /* 0x00000004ff027e24 */ /* 0x002fe2000f8e00ff */
[----:B0-----:R-:W-:-:S07]  /*7da0*/  MOV R3, UR5 ;  /* 0x0000000500037c02 */ /* 0x001fce0008000f00 */
.L_x_163:
        /* <DEDUP_REMOVED lines=8> */
[----:B------:R0:W-:Y:S04]  /*7e30*/  STL [R0], R13 ;  /* 0x0000000d00007387 */ /* 0x0001e80000100800 */
[----:B------:R-:W-:Y:S01]  /*7e40*/  IMAD.MOV.U32 R17, RZ, RZ, R6 ;  /* 0x000000ffff117224 */ /* 0x000fe200078e0006 */
[----:B0-----:R-:W-:Y:S01]  /*7e50*/  IADD3 R0, PT, PT, R0, 0x4, RZ ;  /* 0x0000000400007810 */ /* 0x001fe20007ffe0ff */
[----:B------:R-:W-:Y:S06]  /*7e60*/  @P0 BRA `(.L_x_163) ;  /* 0xfffffffc00d00947 */ /* 0x000fec000383ffff */
[----:B------:R-:W-:Y:S05]  /*7e70*/  BSYNC.RECONVERGENT B2 ;  /* 0x0000000000027941 */ /* 0x000fea0003800200 */
.L_x_162:
        /* <DEDUP_REMOVED lines=19> */
[----:B------:R-:W-:Y:S02]  /*7fb0*/  LOP3.LUT R4, R7, R4, RZ, 0x3c, !PT ;  /* 0x0000000407047212 */ /* 0x000fe400078e3cff */
        /* <DEDUP_REMOVED lines=8> */
[----:B-1----:R-:W-:Y:S06]  /*8040*/  BRA `(.L_x_160) ;  /* 0x0000000000087947 */ /* 0x002fec0003800000 */
.L_x_161:
[----:B------:R-:W-:Y:S01]  /*8050*/  FMUL R9, RZ, R4 ;  /* 0x00000004ff097220 */ /* 0x000fe20000400000 */
[----:B------:R-:W-:-:S07]  /*8060*/  MOV R10, RZ ;  /* 0x000000ff000a7202 */ /* 0x000fce0000000f00 */
.L_x_160:
[----:B------:R-:W-:Y:S05]  /*8070*/  BSYNC.RECONVERGENT B1 ;  /* 0x0000000000017941 */ /* 0x000fea0003800200 */
.L_x_159:
        /* <DEDUP_REMOVED lines=20> */
.L_x_137:
[----:B------:R-:W-:Y:S05]  /*81c0*/  BSYNC.RECONVERGENT B5 ;  /* 0x0000000000057941 */ /* 0x000fea0003800200 */
.L_x_136:
        /* <DEDUP_REMOVED lines=16> */
.L_x_165:
[----:B------:R-:W-:Y:S05]  /*82d0*/  BSYNC.RECONVERGENT B7 ;  /* 0x0000000000077941 */ /* 0x000fea0003800200 */
.L_x_164:
        /* <DEDUP_REMOVED lines=14> */
.L_x_168:
[----:B------:R-:W-:Y:S05]  /*83c0*/  BSYNC.RECONVERGENT B3 ;  /* 0x0000000000037941 */ /* 0x000fea0003800200 */
.L_x_167:
        /* <DEDUP_REMOVED lines=14> */
.L_x_170:
[----:B------:R-:W-:Y:S05]  /*84b0*/  BSYNC.RECONVERGENT B6 ;  /* 0x0000000000067941 */ /* 0x000fea0003800200 */
.L_x_169:
        /* <DEDUP_REMOVED lines=14> */
.L_x_172:
[----:B------:R-:W-:Y:S05]  /*85a0*/  BSYNC.RECONVERGENT B5 ;  /* 0x0000000000057941 */ /* 0x000fea0003800200 */
.L_x_171:
        /* <DEDUP_REMOVED lines=14> */
.L_x_166:
[----:B------:R-:W-:Y:S01]  /*8690*/  BSSY.RECONVERGENT B1, `(.L_x_175) ;  /* 0x0000062000017945 */ /* 0x000fe20003800200 */
[----:B------:R-:W-:-:S07]  /*86a0*/  IMAD.MOV.U32 R7, RZ, RZ, 0x2 ;  /* 0x00000002ff077424 */ /* 0x000fce00078e00ff */
.L_x_186:
[----:B------:R-:W-:Y:S01]  /*86b0*/  I2FP.F32.S32 R17, R7 ;  /* 0x0000000700117245 */ /* 0x000fe20000201400 */
[----:B------:R-:W-:Y:S01]  /*86c0*/  BSSY.RECONVERGENT B2, `(.L_x_176) ;  /* 0x000001d000027945 */ /* 0x000fe20003800200 */
[----:B------:R-:W-:-:S03]  /*86d0*/  IADD3 R7, PT, PT, R7, -0x1, RZ ;  /* 0xffffffff07077810 */ /* 0x000fc60007ffe0ff */
        /* <DEDUP_REMOVED lines=27> */
.L_x_177:
[----:B------:R-:W-:Y:S05]  /*8890*/  BSYNC.RECONVERGENT B2 ;  /* 0x0000000000027941 */ /* 0x000fea0003800200 */
.L_x_176:
        /* <DEDUP_REMOVED lines=15> */
.L_x_179:
[----:B------:R-:W-:Y:S05]  /*8990*/  BSYNC.RECONVERGENT B2 ;  /* 0x0000000000027941 */ /* 0x000fea0003800200 */
.L_x_178:
        /* <DEDUP_REMOVED lines=15> */
.L_x_181:
[----:B------:R-:W-:Y:S05]  /*8a90*/  BSYNC.RECONVERGENT B2 ;  /* 0x0000000000027941 */ /* 0x000fea0003800200 */
.L_x_180:
        /* <DEDUP_REMOVED lines=15> */
.L_x_183:
[----:B------:R-:W-:Y:S05]  /*8b90*/  BSYNC.RECONVERGENT B2 ;  /* 0x0000000000027941 */ /* 0x000fea0003800200 */
.L_x_182:
        /* <DEDUP_REMOVED lines=15> */
.L_x_185:
[----:B------:R-:W-:Y:S05]  /*8c90*/  BSYNC.RECONVERGENT B2 ;  /* 0x0000000000027941 */ /* 0x000fea0003800200 */
.L_x_184:
[----:B------:R-:W-:Y:S05]  /*8ca0*/  @P3 BRA `(.L_x_186) ;  /* 0xfffffff800803947 */ /* 0x000fea000383ffff */
[----:B------:R-:W-:Y:S05]  /*8cb0*/  BSYNC.RECONVERGENT B1 ;  /* 0x0000000000017941 */ /* 0x000fea0003800200 */
.L_x_175:
        /* <DEDUP_REMOVED lines=9> */
[----:B------:R-:W-:-:S05]  /*8d50*/  IMAD.U32 R5, RZ, RZ, UR5 ;  /* 0x00000005ff057e24 */ /* 0x000fca000f8e00ff */
[----:B------:R0:W-:Y:S04]  /*8d60*/  @P0 REDG.E.MIN.S32.STRONG.GPU desc[UR6][R2.64], R5 ;  /* 0x000000050200098e */ /* 0x0001e8000c92e306 */
[----:B------:R-:W2:Y:S01]  /*8d70*/  LDG.E R4, desc[UR6][R14.64] ;  /* 0x000000060e047981 */ /* 0x000ea2000c1e1900 */
[----:B------:R-:W1:Y:S01]  /*8d80*/  LDC.64 R8, c[0x4][0x10] ;  /* 0x01000400ff087b82 */ /* 0x000e620000000a00 */
[----:B--2---:R-:W-:-:S06]  /*8d90*/  FADD R4, R4, 2 ;  /* 0x4000000004047421 */ /* 0x004fcc0000000000 */
[----:B------:R-:W2:Y:S02]  /*8da0*/  F2I.TRUNC.NTZ R4, R4 ;  /* 0x0000000400047305 */ /* 0x000ea4000020f100 */
[----:B--2---:R-:W-:-:S13]  /*8db0*/  CREDUX.MAX.S32 UR4, R4 ;  /* 0x00000000040472cc */ /* 0x004fda0000000200 */
[----:B------:R-:W-:-:S05]  /*8dc0*/  MOV R11, UR4 ;  /* 0x00000004000b7c02 */ /* 0x000fca0008000f00 */
        /* <DEDUP_REMOVED lines=21> */
[----:B------:R-:W-:Y:S02]  /*8f20*/  IADD3 R11, PT, PT, -R0, 0x2000, RZ ;  /* 0x00002000000b7810 */ /* 0x000fe40007ffe1ff */
[----:B----4-:R-:W-:Y:S02]  /*8f30*/  IADD3 R16, PT, PT, R16, -R17, RZ ;  /* 0x8000001110107210 */ /* 0x010fe40007ffe0ff */
[----:B------:R-:W1:Y:S01]  /*8f40*/  I2F.U32.RP R20, R11 ;  /* 0x0000000b00147306 */ /* 0x000e620000209000 */
[----:B------:R-:W-:Y:S02]  /*8f50*/  ISETP.NE.U32.AND P3, PT, R11, RZ, PT ;  /* 0x000000ff0b00720c */ /* 0x000fe40003f65070 */
[----:B------:R-:W-:Y:S01]  /*8f60*/  IADD3 R18, PT, PT, -R16, 0x2000, RZ ;  /* 0x0000200010127810 */ /* 0x000fe20007ffe1ff */
[C---:B0-----:R-:W-:Y:S01]  /*8f70*/  VIADD R12, R4.reuse, 0x4ef34da2 ;  /* 0x4ef34da2040c7836 */ /* 0x041fe20000000000 */
[----:B------:R-:W-:Y:S02]  /*8f80*/  IADD3 R5, PT, PT, R4, 0x4ef34da1, RZ ;  /* 0x4ef34da104057810 */ /* 0x000fe40007ffe0ff */
[----:B------:R-:W-:Y:S01]  /*8f90*/  IADD3 R21, PT, PT, RZ, -R18, RZ ;  /* 0x80000012ff157210 */ /* 0x000fe20007ffe0ff */
[----:B------:R-:W0:Y:S01]  /*8fa0*/  I2F.U32.RP R17, R18 ;  /* 0x0000001200117306 */ /* 0x000e220000209000 */
[----:B------:R-:W-:-:S02]  /*8fb0*/  SHF.R.U32.HI R9, RZ, 0x10, R12 ;  /* 0x00000010ff097819 */ /* 0x000fc4000001160c */
[----:B------:R-:W-:Y:S02]  /*8fc0*/  SHF.R.U32.HI R8, RZ, 0x10, R5 ;  /* 0x00000010ff087819 */ /* 0x000fe40000011605 */
[----:B------:R-:W-:Y:S02]  /*8fd0*/  LOP3.LUT R12, R9, R12, RZ, 0x3c, !PT ;  /* 0x0000000c090c7212 */ /* 0x000fe400078e3cff */
[----:B------:R-:W-:Y:S01]  /*8fe0*/  LOP3.LUT R8, R8, R5, RZ, 0x3c, !PT ;  /* 0x0000000508087212 */ /* 0x000fe200078e3cff */
[----:B-1----:R-:W1:Y:S02]  /*8ff0*/  MUFU.RCP R20, R20 ;  /* 0x0000001400147308 */ /* 0x002e640000001000 */
[----:B------:R-:W-:Y:S02]  /*9000*/  IMAD R19, R12, 0x4ef34da1, RZ ;  /* 0x4ef34da10c137824 */ /* 0x000fe400078e02ff */
[----:B------:R-:W-:-:S04]  /*9010*/  IMAD R8, R8, 0x4ef34da1, RZ ;  /* 0x4ef34da108087824 */ /* 0x000fc800078e02ff */
[----:B0-----:R-:W0:Y:S01]  /*9020*/  MUFU.RCP R17, R17 ;  /* 0x0000001100117308 */ /* 0x001e220000001000 */
[----:B------:R-:W-:-:S04]  /*9030*/  SHF.R.U32.HI R5, RZ, 0x10, R8 ;  /* 0x00000010ff057819 */ /* 0x000fc80000011608 */
[----:B------:R-:W-:Y:S01]  /*9040*/  LOP3.LUT R5, R5, R8, RZ, 0x3c, !PT ;  /* 0x0000000805057212 */ /* 0x000fe200078e3cff */
[----:B------:R-:W-:Y:S02]  /*9050*/  HFMA2 R8, -RZ, RZ, 0, 0 ;  /* 0x00000000ff087431 */ /* 0x000fe400000001ff */
[----:B-1----:R-:W-:Y:S01]  /*9060*/  VIADD R9, R20, 0xffffffe ;  /* 0x0ffffffe14097836 */ /* 0x002fe20000000000 */
[----:B------:R-:W-:Y:S01]  /*9070*/  SHF.R.U32.HI R20, RZ, 0x10, R19 ;  /* 0x00000010ff147819 */ /* 0x000fe20000011613 */
[----:B------:R-:W-:-:S03]  /*9080*/  IMAD R5, R5, 0x4ef34da1, RZ ;  /* 0x4ef34da105057824 */ /* 0x000fc600078e02ff */
[----:B------:R-:W-:Y:S01]  /*9090*/  LOP3.LUT R20, R20, R19, RZ, 0x3c, !PT ;  /* 0x0000001314147212 */ /* 0x000fe200078e3cff */
[----:B------:R-:W1:Y:S01]  /*90a0*/  F2I.FTZ.U32.TRUNC.NTZ R9, R9 ;  /* 0x0000000900097305 */ /* 0x000e62000021f000 */
[----:B0-----:R-:W-:Y:S01]  /*90b0*/  IADD3 R12, PT, PT, R17, 0xffffffe, RZ ;  /* 0x0ffffffe110c7810 */ /* 0x001fe20007ffe0ff */
[----:B------:R-:W-:Y:S02]  /*90c0*/  IMAD.MOV R17, RZ, RZ, -R11 ;  /* 0x000000ffff117224 */ /* 0x000fe400078e0a0b */
[----:B------:R-:W-:Y:S02]  /*90d0*/  IMAD R20, R20, 0x4ef34da1, RZ ;  /* 0x4ef34da114147824 */ /* 0x000fe400078e02ff */
[----:B------:R-:W-:Y:S02]  /*90e0*/  IMAD.MOV.U32 R19, RZ, RZ, R17 ;  /* 0x000000ffff137224 */ /* 0x000fe400078e0011 */
[----:B------:R0:W2:Y:S01]  /*90f0*/  F2I.FTZ.U32.TRUNC.NTZ R13, R12 ;  /* 0x0000000c000d7305 */ /* 0x0000a2000021f000 */
[----:B------:R-:W-:-:S04]  /*9100*/  SHF.R.U32.HI R17, RZ, 0x10, R20 ;  /* 0x00000010ff117819 */ /* 0x000fc80000011614 */
[----:B------:R-:W-:Y:S01]  /*9110*/  LOP3.LUT R20, R17, R20, RZ, 0x3c, !PT ;  /* 0x0000001411147212 */ /* 0x000fe200078e3cff */
[----:B-1----:R-:W-:Y:S02]  /*9120*/  IMAD R19, R19, R9, RZ ;  /* 0x0000000913137224 */ /* 0x002fe400078e02ff */
        /* <DEDUP_REMOVED lines=63> */
.L_x_188:
[----:B------:R-:W-:Y:S05]  /*9520*/  BSYNC.RECONVERGENT B8 ;  /* 0x0000000000087941 */ /* 0x000fea0003800200 */
.L_x_187:
        /* <DEDUP_REMOVED lines=31> */
.L_x_190:
[----:B------:R-:W-:Y:S05]  /*9720*/  BSYNC.RECONVERGENT B8 ;  /* 0x0000000000087941 */ /* 0x000fea0003800200 */
.L_x_189:
        /* <DEDUP_REMOVED lines=24> */
.L_x_195:
        /* <DEDUP_REMOVED lines=14> */
.L_x_194:
        /* <DEDUP_REMOVED lines=29> */
.L_x_193:
[----:B------:R-:W-:Y:S01]  /*9b60*/  FMUL R6, RZ, R4 ;  /* 0x00000004ff067220 */ /* 0x000fe20000400000 */
[----:B------:R-:W-:-:S07]  /*9b70*/  IMAD.MOV.U32 R0, RZ, RZ, RZ ;  /* 0x000000ffff007224 */ /* 0x000fce00078e00ff */
.L_x_192:
[----:B------:R-:W-:Y:S05]  /*9b80*/  BSYNC.RECONVERGENT B1 ;  /* 0x0000000000017941 */ /* 0x000fea0003800200 */
.L_x_191:
        /* <DEDUP_REMOVED lines=35> */
.L_x_200:
        /* <DEDUP_REMOVED lines=13> */
.L_x_199:
        /* <DEDUP_REMOVED lines=29> */
.L_x_198:
[----:B------:R-:W-:Y:S01]  /*a060*/  FMUL R9, RZ, R4 ;  /* 0x00000004ff097220 */ /* 0x000fe20000400000 */
[----:B------:R-:W-:-:S07]  /*a070*/  MOV R10, RZ ;  /* 0x000000ff000a7202 */ /* 0x000fce0000000f00 */
.L_x_197:
[----:B------:R-:W-:Y:S05]  /*a080*/  BSYNC.RECONVERGENT B1 ;  /* 0x0000000000017941 */ /* 0x000fea0003800200 */
.L_x_196:
        /* <DEDUP_REMOVED lines=20> */
.L_x_174:
[----:B------:R-:W-:Y:S05]  /*a1d0*/  BSYNC.RECONVERGENT B4 ;  /* 0x0000000000047941 */ /* 0x000fea0003800200 */
.L_x_173:
[----:B------:R-:W-:Y:S01]  /*a1e0*/  FADD R7, R6, -2 ;  /* 0xc000000006077421 */ /* 0x000fe20000000000 */
[----:B------:R-:W-:Y:S04]  /*a1f0*/  BSSY.RECONVERGENT B1, `(.L_x_201) ;  /* 0x000004f000017945 */ /* 0x000fe80003800200 */
[----:B------:R-:W-:Y:S01]  /*a200*/  BSSY.RELIABLE B3, `(.L_x_202) ;  /* 0x0000010000037945 */ /* 0x000fe20003800100 */
        /* <DEDUP_REMOVED lines=13> */
[----:B------:R-:W-:Y:S05]  /*a2e0*/  @P0 BREAK.RELIABLE B3 ;  /* 0x0000000000030942 */ /* 0x000fea0003800100 */
[----:B------:R-:W-:Y:S05]  /*a2f0*/  @P0 BRA `(.L_x_204) ;  /* 0x0000000000f80947 */ /* 0x000fea0003800000 */
.L_x_203:
[----:B------:R-:W-:Y:S05]  /*a300*/  BSYNC.RELIABLE B3 ;  /* 0x0000000000037941 */ /* 0x000fea0003800100 */
.L_x_202:
[----:B------:R-:W-:Y:S01]  /*a310*/  FADD R17, R2, R22 ;  /* 0x0000001602117221 */ /* 0x000fe20000000000 */
[----:B------:R-:W-:Y:S04]  /*a320*/  BSSY.RELIABLE B2, `(.L_x_205) ;  /* 0x000000e000027945 */ /* 0x000fe80003800100 */
        /* <DEDUP_REMOVED lines=13> */
.L_x_206:
[----:B------:R-:W-:Y:S05]  /*a400*/  BSYNC.RELIABLE B2 ;  /* 0x0000000000027941 */ /* 0x000fea0003800100 */
.L_x_205:
        /* <DEDUP_REMOVED lines=15> */
.L_x_208:
[----:B------:R-:W-:Y:S05]  /*a500*/  BSYNC.RELIABLE B2 ;  /* 0x0000000000027941 */ /* 0x000fea0003800100 */
.L_x_207:
        /* <DEDUP_REMOVED lines=15> */
.L_x_210:
[----:B------:R-:W-:Y:S05]  /*a600*/  BSYNC.RELIABLE B2 ;  /* 0x0000000000027941 */ /* 0x000fea0003800100 */
.L_x_209:
[----:B------:R-:W-:-:S05]  /*a610*/  FADD R22, R13, R22 ;  /* 0x000000160d167221 */ /* 0x000fca0000000000 */
[----:B------:R-:W-:-:S13]  /*a620*/  FSETP.GEU.AND P0, PT, R22, 4, PT ;  /* 0x408000001600780b */ /* 0x000fda0003f0e000 */
[----:B------:R-:W-:Y:S05]  /*a630*/  @P0 EXIT ;  /* 0x000000000000094d */ /* 0x000fea0003800000 */
        /* <DEDUP_REMOVED lines=8> */
[----:B--2---:R-:W-:-:S13]  /*a6c0*/  ISETP.GE.AND P0, PT, R18, RZ, PT ;  /* 0x000000ff1200720c */ /* 0x004fda0003f06270 */
[----:B------:R-:W-:Y:S05]  /*a6d0*/  @!P0 EXIT ;  /* 0x000000000000894d */ /* 0x000fea0003800000 */
.L_x_204:
[----:B------:R-:W-:Y:S05]  /*a6e0*/  BSYNC.RECONVERGENT B1 ;  /* 0x0000000000017941 */ /* 0x000fea0003800200 */
.L_x_201:
[----:B------:R-:W-:Y:S01]  /*a6f0*/  BSSY.RECONVERGENT B1, `(.L_x_211) ;  /* 0x0000062000017945 */ /* 0x000fe20003800200 */
[----:B------:R-:W-:-:S07]  /*a700*/  IMAD.MOV.U32 R7, RZ, RZ, 0x2 ;  /* 0x00000002ff077424 */ /* 0x000fce00078e00ff */
.L_x_222:
        /* <DEDUP_REMOVED lines=30> */
.L_x_213:
[----:B------:R-:W-:Y:S05]  /*a8f0*/  BSYNC.RECONVERGENT B2 ;  /* 0x0000000000027941 */ /* 0x000fea0003800200 */
.L_x_212:
        /* <DEDUP_REMOVED lines=15> */
.L_x_215:
[----:B------:R-:W-:Y:S05]  /*a9f0*/  BSYNC.RECONVERGENT B2 ;  /* 0x0000000000027941 */ /* 0x000fea0003800200 */
.L_x_214:
        /* <DEDUP_REMOVED lines=15> */
.L_x_217:
[----:B------:R-:W-:Y:S05]  /*aaf0*/  BSYNC.RECONVERGENT B2 ;  /* 0x0000000000027941 */ /* 0x000fea0003800200 */
.L_x_216:
        /* <DEDUP_REMOVED lines=15> */
.L_x_219:
[----:B------:R-:W-:Y:S05]  /*abf0*/  BSYNC.RECONVERGENT B2 ;  /* 0x0000000000027941 */ /* 0x000fea0003800200 */
.L_x_218:
        /* <DEDUP_REMOVED lines=15> */
.L_x_221:
[----:B------:R-:W-:Y:S05]  /*acf0*/  BSYNC.RECONVERGENT B2 ;  /* 0x0000000000027941 */ /* 0x000fea0003800200 */
.L_x_220:
[----:B------:R-:W-:Y:S05]  /*ad00*/  @P3 BRA `(.L_x_222) ;  /* 0xfffffff800803947 */ /* 0x000fea000383ffff */
[----:B------:R-:W-:Y:S05]  /*ad10*/  BSYNC.RECONVERGENT B1 ;  /* 0x0000000000017941 */ /* 0x000fea0003800200 */
.L_x_211:
        /* <DEDUP_REMOVED lines=134> */
.L_x_224:
[----:B------:R-:W-:Y:S05]  /*b580*/  BSYNC.RECONVERGENT B4 ;  /* 0x0000000000047941 */ /* 0x000fea0003800200 */
.L_x_223:
        /* <DEDUP_REMOVED lines=31> */
.L_x_226:
[----:B------:R-:W-:Y:S05]  /*b780*/  BSYNC.RECONVERGENT B4 ;  /* 0x0000000000047941 */ /* 0x000fea0003800200 */
.L_x_225:
        /* <DEDUP_REMOVED lines=24> */
.L_x_231:
        /* <DEDUP_REMOVED lines=14> */
.L_x_230:
        /* <DEDUP_REMOVED lines=29> */
.L_x_229:
[----:B------:R-:W-:Y:S01]  /*bbc0*/  FMUL R6, RZ, R4 ;  /* 0x00000004ff067220 */ /* 0x000fe20000400000 */
[----:B------:R-:W-:-:S07]  /*bbd0*/  IMAD.MOV.U32 R0, RZ, RZ, RZ ;  /* 0x000000ffff007224 */ /* 0x000fce00078e00ff */
.L_x_228:
[----:B------:R-:W-:Y:S05]  /*bbe0*/  BSYNC.RECONVERGENT B1 ;  /* 0x0000000000017941 */ /* 0x000fea0003800200 */
.L_x_227:
        /* <DEDUP_REMOVED lines=35> */
.L_x_236:
        /* <DEDUP_REMOVED lines=13> */
.L_x_235:
        /* <DEDUP_REMOVED lines=29> */
.L_x_234:
[----:B------:R-:W-:Y:S01]  /*c0c0*/  FMUL R9, RZ, R4 ;  /* 0x00000004ff097220 */ /* 0x000fe20000400000 */
[----:B------:R-:W-:-:S07]  /*c0d0*/  MOV R10, RZ ;  /* 0x000000ff000a7202 */ /* 0x000fce0000000f00 */
.L_x_233:
[----:B------:R-:W-:Y:S05]  /*c0e0*/  BSYNC.RECONVERGENT B1 ;  /* 0x0000000000017941 */ /* 0x000fea0003800200 */
.L_x_232:
        /* <DEDUP_REMOVED lines=20> */
        .weak           $__internal_0_$__cuda_sm3x_div_rn_noftz_f32_slowpath
        .type           $__internal_0_$__cuda_sm3x_div_rn_noftz_f32_slowpath,@function
        .size           $__internal_0_$__cuda_sm3x_div_rn_noftz_f32_slowpath,(.L_x_273 - $__internal_0_$__cuda_sm3x_div_rn_noftz_f32_slowpath)
$__internal_0_$__cuda_sm3x_div_rn_noftz_f32_slowpath:
[----:B------:R-:W-:Y:S01]  /*c230*/  SHF.R.U32.HI R12, RZ, 0x17, R10 ;  /* 0x00000017ff0c7819 */ /* 0x000fe2000001160a */
[----:B------:R-:W-:Y:S01]  /*c240*/  BSSY.RECONVERGENT B1, `(.L_x_237) ;  /* 0x0000064000017945 */ /* 0x000fe20003800200 */
[----:B------:R-:W-:Y:S01]  /*c250*/  SHF.R.U32.HI R17, RZ, 0x17, R3 ;  /* 0x00000017ff117819 */ /* 0x000fe20000011603 */
[----:B------:R-:W-:Y:S01]  /*c260*/  IMAD.MOV.U32 R20, RZ, RZ, 0x4b189680 ;  /* 0x4b189680ff147424 */ /* 0x000fe200078e00ff */
[----:B------:R-:W-:Y:S02]  /*c270*/  LOP3.LUT R12, R12, 0xff, RZ, 0xc0, !PT ;  /* 0x000000ff0c0c7812 */ /* 0x000fe400078ec0ff */
[----:B------:R-:W-:-:S03]  /*c280*/  LOP3.LUT R17, R17, 0xff, RZ, 0xc0, !PT ;  /* 0x000000ff11117812 */ /* 0x000fc600078ec0ff */
[----:B------:R-:W-:Y:S01]  /*c290*/  VIADD R18, R12, 0xffffffff ;  /* 0xffffffff0c127836 */ /* 0x000fe20000000000 */
[----:B------:R-:W-:-:S04]  /*c2a0*/  IADD3 R19, PT, PT, R17, -0x1, RZ ;  /* 0xffffffff11137810 */ /* 0x000fc80007ffe0ff */
[----:B------:R-:W-:-:S04]  /*c2b0*/  ISETP.GT.U32.AND P0, PT, R18, 0xfd, PT ;  /* 0x000000fd1200780c */ /* 0x000fc80003f04070 */
[----:B------:R-:W-:-:S13]  /*c2c0*/  ISETP.GT.U32.OR P0, PT, R19, 0xfd, P0 ;  /* 0x000000fd1300780c */ /* 0x000fda0000704470 */
[----:B------:R-:W-:Y:S01]  /*c2d0*/  @!P0 MOV R13, RZ ;  /* 0x000000ff000d8202 */ /* 0x000fe20000000f00 */
[----:B------:R-:W-:Y:S06]  /*c2e0*/  @!P0 BRA `(.L_x_238) ;  /* 0x0000000000608947 */ /* 0x000fec0003800000 */
[----:B------:R-:W-:Y:S01]  /*c2f0*/  IMAD.MOV.U32 R0, RZ, RZ, 0x4b189680 ;  /* 0x4b189680ff007424 */ /* 0x000fe200078e00ff */
[----:B------:R-:W-:-:S04]  /*c300*/  FSETP.GTU.FTZ.AND P0, PT, |R3|, +INF , PT ;  /* 0x7f8000000300780b */ /* 0x000fc80003f1c200 */
[----:B------:R-:W-:-:S04]  /*c310*/  FSETP.GTU.FTZ.AND P1, PT, |R0|, +INF , PT ;  /* 0x7f8000000000780b */ /* 0x000fc80003f3c200 */
[----:B------:R-:W-:-:S13]  /*c320*/  PLOP3.LUT P0, PT, P0, P1, PT, 0xf8, 0x8f ;  /* 0x00000000008f781c */ /* 0x000fda0000703f70 */
[----:B------:R-:W-:Y:S05]  /*c330*/  @P0 BRA `(.L_x_239) ;  /* 0x00000004004c0947 */ /* 0x000fea0003800000 */
[----:B------:R-:W-:-:S13]  /*c340*/  LOP3.LUT P0, RZ, R0, 0x7fffffff, R3, 0xc8, !PT ;  /* 0x7fffffff00ff7812 */ /* 0x000fda000780c803 */
[----:B------:R-:W-:Y:S05]  /*c350*/  @!P0 BRA `(.L_x_240) ;  /* 0x00000004003c8947 */ /* 0x000fea0003800000 */
[C---:B------:R-:W-:Y:S02]  /*c360*/  FSETP.NEU.FTZ.AND P1, PT, |R3|.reuse, +INF , PT ;  /* 0x7f8000000300780b */ /* 0x040fe40003f3d200 */
[----:B------:R-:W-:Y:S02]  /*c370*/  FSETP.NEU.FTZ.AND P0, PT, |R0|, +INF , PT ;  /* 0x7f8000000000780b */ /* 0x000fe40003f1d200 */
[----:B------:R-:W-:-:S11]  /*c380*/  FSETP.NEU.FTZ.AND P2, PT, |R3|, +INF , PT ;  /* 0x7f8000000300780b */ /* 0x000fd60003f5d200 */
[----:B------:R-:W-:Y:S05]  /*c390*/  @!P0 BRA !P1, `(.L_x_240) ;  /* 0x00000004002c8947 */ /* 0x000fea0004800000 */
[----:B------:R-:W-:-:S04]  /*c3a0*/  LOP3.LUT P1, RZ, R3, 0x7fffffff, RZ, 0xc0, !PT ;  /* 0x7fffffff03ff7812 */ /* 0x000fc8000782c0ff */
[----:B------:R-:W-:-:S13]  /*c3b0*/  PLOP3.LUT P0, PT, P0, P1, PT, 0x2f, 0xf2 ;  /* 0x0000000000f2781c */ /* 0x000fda0000702577 */
[----:B------:R-:W-:Y:S05]  /*c3c0*/  @P0 BRA `(.L_x_241) ;  /* 0x0000000400180947 */ /* 0x000fea0003800000 */
[----:B------:R-:W-:-:S04]  /*c3d0*/  LOP3.LUT P0, RZ, R0, 0x7fffffff, RZ, 0xc0, !PT ;  /* 0x7fffffff00ff7812 */ /* 0x000fc8000780c0ff */
[----:B------:R-:W-:-:S13]  /*c3e0*/  PLOP3.LUT P0, PT, P2, P0, PT, 0x2f, 0xf2 ;  /* 0x0000000000f2781c */ /* 0x000fda0001700577 */
[----:B------:R-:W-:Y:S05]  /*c3f0*/  @P0 BRA `(.L_x_242) ;  /* 0x0000000400000947 */ /* 0x000fea0003800000 */
[----:B------:R-:W-:Y:S02]  /*c400*/  ISETP.GE.AND P0, PT, R19, RZ, PT ;  /* 0x000000ff1300720c */ /* 0x000fe40003f06270 */
[----:B------:R-:W-:-:S11]  /*c410*/  ISETP.GE.AND P1, PT, R18, RZ, PT ;  /* 0x000000ff1200720c */ /* 0x000fd60003f26270 */
[----:B------:R-:W-:Y:S01]  /*c420*/  @P0 MOV R13, RZ ;  /* 0x000000ff000d0202 */ /* 0x000fe20000000f00 */
[----:B------:R-:W-:Y:S02]  /*c430*/  @!P0 IMAD.MOV.U32 R13, RZ, RZ, -0x40 ;  /* 0xffffffc0ff0d8424 */ /* 0x000fe400078e00ff */
[----:B------:R-:W-:Y:S01]  /*c440*/  @!P0 FFMA R3, R3, 1.84467440737095516160e+19, RZ ;  /* 0x5f80000003038823 */ /* 0x000fe200000000ff */
[----:B------:R-:W-:Y:S02]  /*c450*/  @!P1 FFMA R20, R0, 1.84467440737095516160e+19, RZ ;  /* 0x5f80000000149823 */ /* 0x000fe400000000ff */
[----:B------:R-:W-:-:S07]  /*c460*/  @!P1 IADD3 R13, PT, PT, R13, 0x40, RZ ;  /* 0x000000400d0d9810 */ /* 0x000fce0007ffe0ff */
.L_x_238:
[----:B------:R-:W-:Y:S01]  /*c470*/  LEA R19, R12, 0xc0800000, 0x17 ;  /* 0xc08000000c137811 */ /* 0x000fe200078eb8ff */
[----:B------:R-:W-:Y:S01]  /*c480*/  BSSY.RECONVERGENT B2, `(.L_x_243) ;  /* 0x0000036000027945 */ /* 0x000fe20003800200 */
[----:B------:R-:W-:-:S03]  /*c490*/  IADD3 R17, PT, PT, R17, -0x7f, RZ ;  /* 0xffffff8111117810 */ /* 0x000fc60007ffe0ff */
[----:B------:R-:W-:Y:S01]  /*c4a0*/  IMAD.IADD R20, R20, 0x1, -R19 ;  /* 0x0000000114147824 */ /* 0x000fe200078e0a13 */
[C---:B------:R-:W-:Y:S01]  /*c4b0*/  IADD3 R12, PT, PT, R17.reuse, 0x7f, -R12 ;  /* 0x0000007f110c7810 */ /* 0x040fe20007ffe80c */
[----:B------:R-:W-:Y:S02]  /*c4c0*/  IMAD R0, R17, -0x800000, R3 ;  /* 0xff80000011007824 */ /* 0x000fe400078e0203 */
[----:B------:R-:W0:Y:S01]  /*c4d0*/  MUFU.RCP R18, R20 ;  /* 0x0000001400127308 */ /* 0x000e220000001000 */
[----:B------:R-:W-:Y:S01]  /*c4e0*/  FADD.FTZ R19, -R20, -RZ ;  /* 0x800000ff14137221 */ /* 0x000fe20000010100 */
[----:B------:R-:W-:-:S03]  /*c4f0*/  IMAD.IADD R13, R12, 0x1, R13 ;  /* 0x000000010c0d7824 */ /* 0x000fc600078e020d */
[----:B0-----:R-:W-:-:S04]  /*c500*/  FFMA R21, R18, R19, 1 ;  /* 0x3f80000012157423 */ /* 0x001fc80000000013 */
[----:B------:R-:W-:-:S04]  /*c510*/  FFMA R21, R18, R21, R18 ;  /* 0x0000001512157223 */ /* 0x000fc80000000012 */
[----:B------:R-:W-:-:S04]  /*c520*/  FFMA R18, R0, R21, RZ ;  /* 0x0000001500127223 */ /* 0x000fc800000000ff */
[----:B------:R-:W-:-:S04]  /*c530*/  FFMA R3, R19, R18, R0 ;  /* 0x0000001213037223 */ /* 0x000fc80000000000 */
[----:B------:R-:W-:-:S04]  /*c540*/  FFMA R18, R21, R3, R18 ;  /* 0x0000000315127223 */ /* 0x000fc80000000012 */
[----:B------:R-:W-:-:S04]  /*c550*/  FFMA R19, R19, R18, R0 ;  /* 0x0000001213137223 */ /* 0x000fc80000000000 */
[----:B------:R-:W-:-:S05]  /*c560*/  FFMA R0, R21, R19, R18 ;  /* 0x0000001315007223 */ /* 0x000fca0000000012 */
[----:B------:R-:W-:-:S04]  /*c570*/  SHF.R.U32.HI R3, RZ, 0x17, R0 ;  /* 0x00000017ff037819 */ /* 0x000fc80000011600 */
[----:B------:R-:W-:-:S04]  /*c580*/  LOP3.LUT R12, R3, 0xff, RZ, 0xc0, !PT ;  /* 0x000000ff030c7812 */ /* 0x000fc800078ec0ff */
[----:B------:R-:W-:-:S05]  /*c590*/  IADD3 R3, PT, PT, R12, R13, RZ ;  /* 0x0000000d0c037210 */ /* 0x000fca0007ffe0ff */
[----:B------:R-:W-:-:S05]  /*c5a0*/  VIADD R12, R3, 0xffffffff ;  /* 0xffffffff030c7836 */ /* 0x000fca0000000000 */
[----:B------:R-:W-:-:S13]  /*c5b0*/  ISETP.GE.U32.AND P0, PT, R12, 0xfe, PT ;  /* 0x000000fe0c00780c */ /* 0x000fda0003f06070 */
[----:B------:R-:W-:Y:S05]  /*c5c0*/  @!P0 BRA `(.L_x_244) ;  /* 0x0000000000808947 */ /* 0x000fea0003800000 */
[----:B------:R-:W-:-:S13]  /*c5d0*/  ISETP.GT.AND P0, PT, R3, 0xfe, PT ;  /* 0x000000fe0300780c */ /* 0x000fda0003f04270 */
[----:B------:R-:W-:Y:S05]  /*c5e0*/  @P0 BRA `(.L_x_245) ;  /* 0x00000000006c0947 */ /* 0x000fea0003800000 */
[----:B------:R-:W-:-:S13]  /*c5f0*/  ISETP.GE.AND P0, PT, R3, 0x1, PT ;  /* 0x000000010300780c */ /* 0x000fda0003f06270 */
[----:B------:R-:W-:Y:S05]  /*c600*/  @P0 BRA `(.L_x_246) ;  /* 0x0000000000740947 */ /* 0x000fea0003800000 */
[----:B------:R-:W-:Y:S02]  /*c610*/  ISETP.GE.AND P0, PT, R3, -0x18, PT ;  /* 0xffffffe80300780c */ /* 0x000fe40003f06270 */
[----:B------:R-:W-:-:S11]  /*c620*/  LOP3.LUT R0, R0, 0x80000000, RZ, 0xc0, !PT ;  /* 0x8000000000007812 */ /* 0x000fd600078ec0ff */
[----:B------:R-:W-:Y:S05]  /*c630*/  @!P0 BRA `(.L_x_246) ;  /* 0x0000000000688947 */ /* 0x000fea0003800000 */
[-CC-:B------:R-:W-:Y:S01]  /*c640*/  FFMA.RZ R12, R21, R19.reuse, R18.reuse ;  /* 0x00000013150c7223 */ /* 0x180fe2000000c012 */
[----:B------:R-:W-:Y:S01]  /*c650*/  IADD3 R17, PT, PT, R3, 0x20, RZ ;  /* 0x0000002003117810 */ /* 0x000fe20007ffe0ff */
[-CC-:B------:R-:W-:Y:S01]  /*c660*/  FFMA.RP R13, R21, R19.reuse, R18.reuse ;  /* 0x00000013150d7223 */ /* 0x180fe20000008012 */
[----:B------:R-:W-:Y:S01]  /*c670*/  ISETP.NE.AND P2, PT, R3, RZ, PT ;  /* 0x000000ff0300720c */ /* 0x000fe20003f45270 */
[----:B------:R-:W-:Y:S01]  /*c680*/  FFMA.RM R18, R21, R19, R18 ;  /* 0x0000001315127223 */ /* 0x000fe20000004012 */
[----:B------:R-:W-:Y:S02]  /*c690*/  LOP3.LUT R12, R12, 0x7fffff, RZ, 0xc0, !PT ;  /* 0x007fffff0c0c7812 */ /* 0x000fe400078ec0ff */
[----:B------:R-:W-:Y:S01]  /*c6a0*/  ISETP.NE.AND P1, PT, R3, RZ, PT ;  /* 0x000000ff0300720c */ /* 0x000fe20003f25270 */
[----:B------:R-:W-:Y:S01]  /*c6b0*/  IMAD.MOV R3, RZ, RZ, -R3 ;  /* 0x000000ffff037224 */ /* 0x000fe200078e0a03 */
[----:B------:R-:W-:Y:S02]  /*c6c0*/  LOP3.LUT R12, R12, 0x800000, RZ, 0xfc, !PT ;  /* 0x008000000c0c7812 */ /* 0x000fe400078efcff */
[----:B------:R-:W-:-:S02]  /*c6d0*/  FSETP.NEU.FTZ.AND P0, PT, R13, R18, PT ;  /* 0x000000120d00720b */ /* 0x000fc40003f1d000 */
[----:B------:R-:W-:Y:S02]  /*c6e0*/  SHF.L.U32 R17, R12, R17, RZ ;  /* 0x000000110c117219 */ /* 0x000fe400000006ff */
[----:B------:R-:W-:Y:S02]  /*c6f0*/  SEL R3, R3, RZ, P2 ;  /* 0x000000ff03037207 */ /* 0x000fe40001000000 */
[----:B------:R-:W-:Y:S02]  /*c700*/  ISETP.NE.AND P1, PT, R17, RZ, P1 ;  /* 0x000000ff1100720c */ /* 0x000fe40000f25270 */
[----:B------:R-:W-:Y:S02]  /*c710*/  SHF.R.U32.HI R12, RZ, R3, R12 ;  /* 0x00000003ff0c7219 */ /* 0x000fe4000001160c */
[----:B------:R-:W-:Y:S02]  /*c720*/  PLOP3.LUT P0, PT, P0, P1, PT, 0xf8, 0x8f ;  /* 0x00000000008f781c */ /* 0x000fe40000703f70 */
[----:B------:R-:W-:-:S02]  /*c730*/  SHF.R.U32.HI R3, RZ, 0x1, R12 ;  /* 0x00000001ff037819 */ /* 0x000fc4000001160c */
[----:B------:R-:W-:-:S04]  /*c740*/  SEL R18, RZ, 0x1, !P0 ;  /* 0x00000001ff127807 */ /* 0x000fc80004000000 */
[----:B------:R-:W-:-:S04]  /*c750*/  LOP3.LUT R13, R18, 0x1, R3, 0xf8, !PT ;  /* 0x00000001120d7812 */ /* 0x000fc800078ef803 */
[----:B------:R-:W-:-:S04]  /*c760*/  LOP3.LUT R12, R13, R12, RZ, 0xc0, !PT ;  /* 0x0000000c0d0c7212 */ /* 0x000fc800078ec0ff */
[----:B------:R-:W-:-:S04]  /*c770*/  IADD3 R3, PT, PT, R3, R12, RZ ;  /* 0x0000000c03037210 */ /* 0x000fc80007ffe0ff */
[----:B------:R-:W-:Y:S01]  /*c780*/  LOP3.LUT R0, R3, R0, RZ, 0xfc, !PT ;  /* 0x0000000003007212 */ /* 0x000fe200078efcff */
[----:B------:R-:W-:Y:S06]  /*c790*/  BRA `(.L_x_246) ;  /* 0x0000000000107947 */ /* 0x000fec0003800000 */
.L_x_245:
[----:B------:R-:W-:-:S04]  /*c7a0*/  LOP3.LUT R0, R0, 0x80000000, RZ, 0xc0, !PT ;  /* 0x8000000000007812 */ /* 0x000fc800078ec0ff */
[----:B------:R-:W-:Y:S01]  /*c7b0*/  LOP3.LUT R0, R0, 0x7f800000, RZ, 0xfc, !PT ;  /* 0x7f80000000007812 */ /* 0x000fe200078efcff */
[----:B------:R-:W-:Y:S06]  /*c7c0*/  BRA `(.L_x_246) ;  /* 0x0000000000047947 */ /* 0x000fec0003800000 */
.L_x_244:
[----:B------:R-:W-:-:S07]  /*c7d0*/  IMAD R0, R13, 0x800000, R0 ;  /* 0x008000000d007824 */ /* 0x000fce00078e0200 */
.L_x_246:
[----:B------:R-:W-:Y:S05]  /*c7e0*/  BSYNC.RECONVERGENT B2 ;  /* 0x0000000000027941 */ /* 0x000fea0003800200 */
.L_x_243:
[----:B------:R-:W-:Y:S05]  /*c7f0*/  BRA `(.L_x_247) ;  /* 0x0000000000207947 */ /* 0x000fea0003800000 */
.L_x_242:
[----:B------:R-:W-:-:S04]  /*c800*/  LOP3.LUT R0, R0, 0x80000000, R3, 0x48, !PT ;  /* 0x8000000000007812 */ /* 0x000fc800078e4803 */
[----:B------:R-:W-:Y:S01]  /*c810*/  LOP3.LUT R0, R0, 0x7f800000, RZ, 0xfc, !PT ;  /* 0x7f80000000007812 */ /* 0x000fe200078efcff */
[----:B------:R-:W-:Y:S06]  /*c820*/  BRA `(.L_x_247) ;  /* 0x0000000000147947 */ /* 0x000fec0003800000 */
.L_x_241:
[----:B------:R-:W-:Y:S01]  /*c830*/  LOP3.LUT R0, R0, 0x80000000, R3, 0x48, !PT ;  /* 0x8000000000007812 */ /* 0x000fe200078e4803 */
[----:B------:R-:W-:Y:S06]  /*c840*/  BRA `(.L_x_247) ;  /* 0x00000000000c7947 */ /* 0x000fec0003800000 */
.L_x_240:
[----:B------:R-:W0:Y:S01]  /*c850*/  MUFU.RSQ R0, -QNAN ;  /* 0xffc0000000007908 */ /* 0x000e220000001400 */
[----:B------:R-:W-:Y:S05]  /*c860*/  BRA `(.L_x_247) ;  /* 0x0000000000047947 */ /* 0x000fea0003800000 */
.L_x_239:
[----:B------:R-:W-:-:S07]  /*c870*/  FADD.FTZ R0, R3, R0 ;  /* 0x0000000003007221 */ /* 0x000fce0000010000 */
.L_x_247:
[----:B------:R-:W-:Y:S05]  /*c880*/  BSYNC.RECONVERGENT B1 ;  /* 0x0000000000017941 */ /* 0x000fea0003800200 */
.L_x_237:
[----:B------:R-:W-:-:S04]  /*c890*/  HFMA2 R3, -RZ, RZ, 0, 0 ;  /* 0x00000000ff037431 */ /* 0x000fc800000001ff */
[----:B0-----:R-:W-:Y:S05]  /*c8a0*/  RET.REL.NODEC R2 `(_Z13particle_stepP8Particlei) ;  /* 0xffffff3402d47950 */ /* 0x001fea0003c3ffff */
.L_x_248:
[----:B------:R-:W-:-:S00]  /*c8b0*/  BRA `(.L_x_248) ;  /* 0xfffffffc00fc7947 */ /* 0x000fc0000383ffff */
[----:B------:R-:W-:-:S00]  /*c8c0*/  NOP ;  /* 0x0000000000007918 */ /* 0x000fc00000000000 */
        /* <DEDUP_REMOVED lines=11> */
.L_x_273:


//--------------------- .text._Z14init_particlesP8Particle --------------------------
	.section	.text._Z14init_particlesP8Particle,"ax",@progbits
	.align	128
        .global         _Z14init_particlesP8Particle
        .type           _Z14init_particlesP8Particle,@function
        .size           _Z14init_particlesP8Particle,(.L_x_274 - _Z14init_particlesP8Particle)
        .other          _Z14init_particlesP8Particle,@"STO_CUDA_ENTRY STV_DEFAULT"
_Z14init_particlesP8Particle:
.text._Z14init_particlesP8Particle:
[----:B------:R-:W0:Y:S01]  /*0000*/  LDC R1, c[0x0][0x37c] ;  /* 0x0000df00ff017b82 */ /* 0x000e220000000800 */
[----:B------:R-:W1:Y:S07]  /*0010*/  S2R R9, SR_TID.X ;  /* 0x0000000000097919 */ /* 0x000e6e0000002100 */
[----:B------:R-:W1:Y:S01]  /*0020*/  S2UR UR4, SR_CTAID.X ;  /* 0x00000000000479c3 */ /* 0x000e620000002500 */
[----:B------:R-:W2:Y:S01]  /*0030*/  LDCU.64 UR6, c[0x0][0x358] ;  /* 0x00006b00ff0677ac */ /* 0x000ea20008000a00 */
[----:B0-----:R-:W-:-:S06]  /*0040*/  VIADD R1, R1, 0xffffffe0 ;  /* 0xffffffe001017836 */ /* 0x001fcc0000000000 */
[----:B------:R-:W1:Y:S08]  /*0050*/  LDC R0, c[0x0][0x360] ;  /* 0x0000d800ff007b82 */ /* 0x000e700000000800 */
[----:B------:R-:W0:Y:S08]  /*0060*/  LDC.64 R6, c[0x0][0x380] ;  /* 0x0000e000ff067b82 */ /* 0x000e300000000a00 */
[----:B------:R-:W3:Y:S08]  /*0070*/  LDC.64 R12, c[0x4][0x20] ;  /* 0x01000800ff0c7b82 */ /* 0x000ef00000000a00 */
[----:B------:R-:W4:Y:S01]  /*0080*/  LDC.64 R2, c[0x4][0x18] ;  /* 0x01000600ff027b82 */ /* 0x000f220000000a00 */
[----:B-1----:R-:W-:-:S07]  /*0090*/  IMAD R9, R0, UR4, R9 ;  /* 0x0000000400097c24 */ /* 0x002fce000f8e0209 */
[----:B------:R-:W1:Y:S01]  /*00a0*/  LDC.64 R4, c[0x4][0x10] ;  /* 0x01000400ff047b82 */ /* 0x000e620000000a00 */
[----:B0-----:R-:W-:-:S04]  /*00b0*/  IMAD.WIDE R6, R9, 0x14, R6 ;  /* 0x0000001409067825 */ /* 0x001fc800078e0206 */
[----:B------:R-:W-:-:S03]  /*00c0*/  IMAD.SHL.U32 R9, R9, 0x4, RZ ;  /* 0x0000000409097824 */ /* 0x000fc600078e00ff */
[----:B------:R-:W0:Y:S02]  /*00d0*/  LDC.64 R10, c[0x4][0x8] ;  /* 0x01000200ff0a7b82 */ /* 0x000e240000000a00 */
[----:B--2---:R-:W-:Y:S04]  /*00e0*/  STG.E desc[UR6][R6.64+0x10], R9 ;  /* 0x0000100906007986 */ /* 0x004fe8000c101906 */
[----:B---3--:R2:W3:Y:S04]  /*00f0*/  LDG.E R0, desc[UR6][R12.64] ;  /* 0x000000060c007981 */ /* 0x0084e8000c1e1900 */
[----:B----4-:R-:W3:Y:S04]  /*0100*/  LDG.E R17, desc[UR6][R2.64] ;  /* 0x0000000602117981 */ /* 0x010ee8000c1e1900 */
[----:B-1----:R1:W4:Y:S04]  /*0110*/  LDG.E R4, desc[UR6][R4.64] ;  /* 0x0000000604047981 */ /* 0x002328000c1e1900 */
[----:B0-----:R-:W4:Y:S01]  /*0120*/  LDG.E R15, desc[UR6][R10.64] ;  /* 0x000000060a0f7981 */ /* 0x001f22000c1e1900 */
[----:B--2---:R-:W-:-:S02]  /*0130*/  VIADD R13, R9, 0x4ef34da2 ;  /* 0x4ef34da2090d7836 */ /* 0x004fc40000000000 */
[----:B------:R-:W-:-:S05]  /*0140*/  VIADD R12, R9, 0x4ef34da1 ;  /* 0x4ef34da1090c7836 */ /* 0x000fca0000000000 */
[----:B-1----:R-:W-:-:S04]  /*0150*/  SHF.R.U32.HI R5, RZ, 0x10, R12 ;  /* 0x00000010ff057819 */ /* 0x002fc8000001160c */
[----:B------:R-:W-:-:S05]  /*0160*/  LOP3.LUT R12, R5, R12, RZ, 0x3c, !PT ;  /* 0x0000000c050c7212 */ /* 0x000fca00078e3cff */
[----:B------:R-:W-:Y:S02]  /*0170*/  IMAD R12, R12, 0x4ef34da1, RZ ;  /* 0x4ef34da10c0c7824 */ /* 0x000fe400078e02ff */
[----:B---3--:R-:W-:-:S05]  /*0180*/  IMAD.IADD R0, R0, 0x1, -R17 ;  /* 0x0000000100007824 */ /* 0x008fca00078e0a11 */
[----:B------:R-:W-:-:S04]  /*0190*/  IADD3 R8, PT, PT, -R0, 0x2000, RZ ;  /* 0x0000200000087810 */ /* 0x000fc80007ffe1ff */
[----:B------:R-:W0:Y:S01]  /*01a0*/  I2F.U32.RP R17, R8 ;  /* 0x0000000800117306 */ /* 0x000e220000209000 */
[----:B------:R-:W-:Y:S01]  /*01b0*/  IMAD.MOV R21, RZ, RZ, -R8 ;  /* 0x000000ffff157224 */ /* 0x000fe200078e0a08 */
[----:B------:R-:W-:Y:S01]  /*01c0*/  ISETP.NE.U32.AND P3, PT, R8, RZ, PT ;  /* 0x000000ff0800720c */ /* 0x000fe20003f65070 */
[----:B----4-:R-:W-:Y:S01]  /*01d0*/  IMAD.IADD R14, R4, 0x1, -R15 ;  /* 0x00000001040e7824 */ /* 0x010fe200078e0a0f */
[----:B------:R-:W-:-:S04]  /*01e0*/  SHF.R.U32.HI R4, RZ, 0x10, R13 ;  /* 0x00000010ff047819 */ /* 0x000fc8000001160d */
[----:B------:R-:W-:Y:S02]  /*01f0*/  IADD3 R16, PT, PT, -R14, 0x2000, RZ ;  /* 0x000020000e107810 */ /* 0x000fe40007ffe1ff */
[----:B------:R-:W-:Y:S02]  /*0200*/  LOP3.LUT R4, R4, R13, RZ, 0x3c, !PT ;  /* 0x0000000d04047212 */ /* 0x000fe400078e3cff */
[----:B------:R-:W1:Y:S01]  /*0210*/  I2F.U32.RP R15, R16 ;  /* 0x00000010000f7306 */ /* 0x000e620000209000 */
[----:B------:R-:W-:Y:S02]  /*0220*/  IMAD.MOV R19, RZ, RZ, -R16 ;  /* 0x000000ffff137224 */ /* 0x000fe400078e0a10 */
[----:B------:R-:W-:-:S05]  /*0230*/  IMAD R4, R4, 0x4ef34da1, RZ ;  /* 0x4ef34da104047824 */ /* 0x000fca00078e02ff */
[----:B0-----:R-:W0:Y:S08]  /*0240*/  MUFU.RCP R17, R17 ;  /* 0x0000001100117308 */ /* 0x001e300000001000 */
[----:B-1----:R-:W1:Y:S01]  /*0250*/  MUFU.RCP R15, R15 ;  /* 0x0000000f000f7308 */ /* 0x002e620000001000 */
[----:B0-----:R-:W-:Y:S01]  /*0260*/  VIADD R5, R17, 0xffffffe ;  /* 0x0ffffffe11057836 */ /* 0x001fe20000000000 */
[----:B------:R-:W-:-:S04]  /*0270*/  SHF.R.U32.HI R17, RZ, 0x10, R4 ;  /* 0x00000010ff117819 */ /* 0x000fc80000011604 */
[----:B------:R-:W-:Y:S02]  /*0280*/  LOP3.LUT R17, R17, R4, RZ, 0x3c, !PT ;  /* 0x0000000411117212 */ /* 0x000fe400078e3cff */
[----:B------:R-:W0:Y:S01]  /*0290*/  F2I.FTZ.U32.TRUNC.NTZ R5, R5 ;  /* 0x0000000500057305 */ /* 0x000e22000021f000 */
[----:B-1----:R-:W-:Y:S01]  /*02a0*/  VIADD R13, R15, 0xffffffe ;  /* 0x0ffffffe0f0d7836 */ /* 0x002fe20000000000 */
[----:B------:R-:W-:Y:S01]  /*02b0*/  SHF.R.U32.HI R15, RZ, 0x10, R12 ;  /* 0x00000010ff0f7819 */ /* 0x000fe2000001160c */
[----:B------:R-:W-:-:S03]  /*02c0*/  IMAD R17, R17, 0x4ef34da1, RZ ;  /* 0x4ef34da111117824 */ /* 0x000fc600078e02ff */
[----:B------:R-:W-:Y:S02]  /*02d0*/  LOP3.LUT R15, R15, R12, RZ, 0x3c, !PT ;  /* 0x0000000c0f0f7212 */ /* 0x000fe400078e3cff */
[----:B------:R-:W1:Y:S01]  /*02e0*/  F2I.FTZ.U32.TRUNC.NTZ R13, R13 ;  /* 0x0000000d000d7305 */ /* 0x000e62000021f000 */
[----:B------:R-:W-:Y:S01]  /*02f0*/  SHF.R.U32.HI R4, RZ, 0x10, R17 ;  /* 0x00000010ff047819 */ /* 0x000fe20000011611 */
[----:B------:R-:W-:Y:S02]  /*0300*/  IMAD.MOV.U32 R12, RZ, RZ, RZ ;  /* 0x000000ffff0c7224 */ /* 0x000fe400078e00ff */
[----:B------:R-:W-:Y:S01]  /*0310*/  IMAD R15, R15, 0x4ef34da1, RZ ;  /* 0x4ef34da10f0f7824 */ /* 0x000fe200078e02ff */
[----:B------:R-:W-:Y:S01]  /*0320*/  LOP3.LUT R17, R4, R17, RZ, 0x3c, !PT ;  /* 0x0000001104117212 */ /* 0x000fe200078e3cff */
[----:B------:R-:W-:Y:S02]  /*0330*/  IMAD.MOV.U32 R4, RZ, RZ, RZ ;  /* 0x000000ffff047224 */ /* 0x000fe400078e00ff */
[----:B0-----:R-:W-:Y:S01]  /*0340*/  IMAD R21, R21, R5, RZ ;  /* 0x0000000515157224 */ /* 0x001fe200078e02ff */
[----:B------:R-:W-:-:S03]  /*0350*/  SHF.R.U32.HI R18, RZ, 0x10, R15 ;  /* 0x00000010ff127819 */ /* 0x000fc6000001160f */
[----:B------:R-:W-:Y:S01]  /*0360*/  IMAD.HI.U32 R4, R5, R21, R4 ;  /* 0x0000001505047227 */ /* 0x000fe200078e0004 */
[----:B------:R-:W-:-:S03]  /*0370*/  LOP3.LUT R5, R18, R15, RZ, 0x3c, !PT ;  /* 0x0000000f12057212 */ /* 0x000fc600078e3cff */
[----:B-1----:R-:W-:Y:S02]  /*0380*/  IMAD R19, R19, R13, RZ ;  /* 0x0000000d13137224 */ /* 0x002fe400078e02ff */
        /* <DEDUP_REMOVED lines=9> */
[----:B------:R-:W-:Y:S01]  /*0420*/  @P1 IMAD.IADD R13, R13, 0x1, -R8 ;  /* 0x000000010d0d1824 */ /* 0x000fe200078e0a08 */
[----:B------:R-:W-:Y:S01]  /*0430*/  ISETP.NE.U32.AND P1, PT, R16, RZ, PT ;  /* 0x000000ff1000720c */ /* 0x000fe20003f25070 */
[----:B------:R-:W-:-:S03]  /*0440*/  @P0 IMAD.IADD R15, R15, 0x1, -R16 ;  /* 0x000000010f0f0824 */ /* 0x000fc600078e0a10 */
[----:B------:R-:W-:Y:S02]  /*0450*/  ISETP.GE.U32.AND P2, PT, R13, R8, PT ;  /* 0x000000080d00720c */ /* 0x000fe40003f46070 */
[----:B------:R-:W-:-:S11]  /*0460*/  ISETP.GE.U32.AND P0, PT, R15, R16, PT ;  /* 0x000000100f00720c */ /* 0x000fd60003f06070 */
[----:B------:R-:W-:Y:S01]  /*0470*/  @P2 IMAD.IADD R13, R13, 0x1, -R8 ;  /* 0x000000010d0d2824 */ /* 0x000fe200078e0a08 */
[----:B------:R-:W-:Y:S01]  /*0480*/  @!P3 LOP3.LUT R13, RZ, R8, RZ, 0x33, !PT ;  /* 0x00000008ff0db212 */ /* 0x000fe200078e33ff */
[----:B------:R-:W-:Y:S01]  /*0490*/  @P0 IMAD.IADD R15, R15, 0x1, -R16 ;  /* 0x000000010f0f0824 */ /* 0x000fe200078e0a10 */
        /* <DEDUP_REMOVED lines=11> */
[----:B------:R-:W2:Y:S01]  /*0550*/  LDG.E R2, desc[UR6][R2.64] ;  /* 0x0000000602027981 */ /* 0x000ea2000c1e1900 */
[----:B------:R-:W-:Y:S01]  /*0560*/  VIADD R4, R9, 0x4ef34da3 ;  /* 0x4ef34da309047836 */ /* 0x000fe20000000000 */
[----:B------:R-:W-:Y:S01]  /*0570*/  BSSY.RECONVERGENT B0, `(.L_x_249) ;  /* 0x000001f000007945 */ /* 0x000fe20003800200 */
[----:B------:R-:W-:-:S03]  /*0580*/  IMAD.MOV.U32 R8, RZ, RZ, 0x33d6bf95 ;  /* 0x33d6bf95ff087424 */ /* 0x000fc600078e00ff */
        /* <DEDUP_REMOVED lines=9> */
[----:B------:R-:W-:-:S05]  /*0620*/  LOP3.LUT R4, R4, R19, RZ, 0x3c, !PT ;  /* 0x0000001304047212 */ /* 0x000fca00078e3cff */
[----:B------:R-:W-:Y:S02]  /*0630*/  IMAD.HI.U32 R2, R4, 0x6b5fca6b, RZ ;  /* 0x6b5fca6b04027827 */ /* 0x000fe400078e00ff */
[----:B------:R-:W-:-:S03]  /*0640*/  @P0 I2FP.F32.S32 R0, R0 ;  /* 0x0000000000000245 */ /* 0x000fc60000201400 */
[----:B------:R-:W-:Y:S01]  /*0650*/  SHF.R.U32.HI R3, RZ, 0x16, R2 ;  /* 0x00000016ff037819 */ /* 0x000fe20000011602 */
[----:B------:R-:W-:Y:S02]  /*0660*/  IMAD.MOV.U32 R2, RZ, RZ, 0x4b189680 ;  /* 0x4b189680ff027424 */ /* 0x000fe400078e00ff */
[----:B0-----:R-:W-:Y:S02]  /*0670*/  @P0 FADD R13, R13, R0 ;  /* 0x000000000d0d0221 */ /* 0x001fe40000000000 */
[----:B------:R-:W-:Y:S02]  /*0680*/  IMAD R0, R3, -0x989680, R4 ;  /* 0xff67698003007824 */ /* 0x000fe400078e0204 */
[----:B------:R-:W-:Y:S01]  /*0690*/  FFMA R3, R8, -R2, 1 ;  /* 0x3f80000008037423 */ /* 0x000fe20000000802 */
[----:B------:R1:W-:Y:S02]  /*06a0*/  @P0 STG.E desc[UR6][R6.64+0x4], R13 ;  /* 0x0000040d06000986 */ /* 0x0003e4000c101906 */
[----:B------:R-:W-:Y:S01]  /*06b0*/  I2FP.F32.U32 R0, R0 ;  /* 0x0000000000007245 */ /* 0x000fe20000201000 */
[----:B------:R-:W-:-:S03]  /*06c0*/  FFMA R3, R3, R8, 1.0000000116860974231e-07 ;  /* 0x33d6bf9503037423 */ /* 0x000fc60000000008 */
[----:B------:R-:W0:Y:S01]  /*06d0*/  FCHK P0, R0, 10000000 ;  /* 0x4b18968000007902 */ /* 0x000e220000000000 */
[----:B------:R-:W-:-:S04]  /*06e0*/  FFMA R4, R0, R3, RZ ;  /* 0x0000000300047223 */ /* 0x000fc800000000ff */
[----:B------:R-:W-:-:S04]  /*06f0*/  FFMA R8, R4, -10000000, R0 ;  /* 0xcb18968004087823 */ /* 0x000fc80000000000 */
[----:B------:R-:W-:Y:S01]  /*0700*/  FFMA R3, R3, R8, R4 ;  /* 0x0000000803037223 */ /* 0x000fe20000000004 */
[----:B01----:R-:W-:Y:S06]  /*0710*/  @!P0 BRA `(.L_x_250) ;  /* 0x0000000000108947 */ /* 0x003fec0003800000 */
[----:B------:R-:W-:Y:S01]  /*0720*/  IMAD.MOV.U32 R3, RZ, RZ, R0 ;  /* 0x000000ffff037224 */ /* 0x000fe200078e0000 */
[----:B------:R-:W-:-:S07]  /*0730*/  MOV R4, 0x750 ;  /* 0x0000075000047802 */ /* 0x000fce0000000f00 */
[----:B------:R-:W-:Y:S05]  /*0740*/  CALL.REL.NOINC `($__internal_1_$__cuda_sm3x_div_rn_noftz_f32_slowpath) ;  /* 0x0000000c00087944 */ /* 0x000fea0003c00000 */
[----:B------:R-:W-:-:S07]  /*0750*/  IMAD.MOV.U32 R3, RZ, RZ, R0 ;  /* 0x000000ffff037224 */ /* 0x000fce00078e0000 */
.L_x_250:
[----:B------:R-:W-:Y:S05]  /*0760*/  BSYNC.RECONVERGENT B0 ;  /* 0x0000000000007941 */ /* 0x000fea0003800200 */
.L_x_249:
[----:B------:R-:W-:Y:S01]  /*0770*/  VIADD R9, R9, 0x4ef34da4 ;  /* 0x4ef34da409097836 */ /* 0x000fe20000000000 */
[----:B------:R-:W-:Y:S01]  /*0780*/  UMOV UR4, 0x54442d18 ;  /* 0x54442d1800047882 */ /* 0x000fe20000000000 */
[----:B------:R-:W-:Y:S01]  /*0790*/  UMOV UR5, 0x401921fb ;  /* 0x401921fb00057882 */ /* 0x000fe20000000000 */
[----:B------:R-:W-:Y:S01]  /*07a0*/  IMAD.MOV.U32 R13, RZ, RZ, 0x33d6bf95 ;  /* 0x33d6bf95ff0d7424 */ /* 0x000fe200078e00ff */
[----:B------:R-:W-:Y:S01]  /*07b0*/  BSSY.RECONVERGENT B0, `(.L_x_251) ;  /* 0x000001a000007945 */ /* 0x000fe20003800200 */
[----:B------:R-:W-:Y:S02]  /*07c0*/  SHF.R.U32.HI R0, RZ, 0x10, R9 ;  /* 0x00000010ff007819 */ /* 0x000fe40000011609 */
[----:B------:R-:W-:Y:S02]  /*07d0*/  FFMA R4, R13, -R2, 1 ;  /* 0x3f8000000d047423 */ /* 0x000fe40000000802 */
[----:B------:R-:W-:-:S05]  /*07e0*/  LOP3.LUT R0, R0, R9, RZ, 0x3c, !PT ;  /* 0x0000000900007212 */ /* 0x000fca00078e3cff */
[----:B------:R-:W-:-:S05]  /*07f0*/  IMAD R0, R0, 0x4ef34da1, RZ ;  /* 0x4ef34da100007824 */ /* 0x000fca00078e02ff */
[----:B------:R-:W-:-:S04]  /*0800*/  SHF.R.U32.HI R9, RZ, 0x10, R0 ;  /* 0x00000010ff097819 */ /* 0x000fc80000011600 */
[----:B------:R-:W-:-:S05]  /*0810*/  LOP3.LUT R9, R9, R0, RZ, 0x3c, !PT ;  /* 0x0000000009097212 */ /* 0x000fca00078e3cff */
[----:B------:R-:W-:Y:S02]  /*0820*/  IMAD R0, R9, 0x4ef34da1, RZ ;  /* 0x4ef34da109007824 */ /* 0x000fe400078e02ff */
[----:B------:R-:W0:Y:S03]  /*0830*/  F2F.F64.F32 R8, R3 ;  /* 0x0000000300087310 */ /* 0x000e260000201800 */
[----:B------:R-:W-:-:S04]  /*0840*/  SHF.R.U32.HI R11, RZ, 0x10, R0 ;  /* 0x00000010ff0b7819 */ /* 0x000fc80000011600 */
[----:B------:R-:W-:-:S05]  /*0850*/  LOP3.LUT R11, R11, R0, RZ, 0x3c, !PT ;  /* 0x000000000b0b7212 */ /* 0x000fca00078e3cff */
[----:B------:R-:W-:Y:S01]  /*0860*/  IMAD.HI.U32 R0, R11, 0x6b5fca6b, RZ ;  /* 0x6b5fca6b0b007827 */ /* 0x000fe200078e00ff */
[----:B0-----:R-:W-:-:S04]  /*0870*/  DMUL R8, R8, UR4 ;  /* 0x0000000408087c28 */ /* 0x001fc80008000000 */
[----:B------:R-:W-:-:S05]  /*0880*/  SHF.R.U32.HI R0, RZ, 0x16, R0 ;  /* 0x00000016ff007819 */ /* 0x000fca0000011600 */
[----:B------:R-:W-:Y:S01]  /*0890*/  IMAD R0, R0, -0x989680, R11 ;  /* 0xff67698000007824 */ /* 0x000fe200078e020b */
[----:B------:R0:W1:Y:S04]  /*08a0*/  F2F.F32.F64 R9, R8 ;  /* 0x0000000800097310 */ /* 0x0000680000301000 */
[----:B------:R-:W-:Y:S01]  /*08b0*/  I2FP.F32.U32 R3, R0 ;  /* 0x0000000000037245 */ /* 0x000fe20000201000 */
[----:B------:R-:W-:-:S04]  /*08c0*/  FFMA R0, R4, R13, 1.0000000116860974231e-07 ;  /* 0x33d6bf9504007423 */ /* 0x000fc8000000000d */
[----:B------:R-:W-:Y:S01]  /*08d0*/  FFMA R4, R0, R3, RZ ;  /* 0x0000000300047223 */ /* 0x000fe200000000ff */
[----:B------:R-:W2:Y:S03]  /*08e0*/  FCHK P0, R3, 10000000 ;  /* 0x4b18968003007902 */ /* 0x000ea60000000000 */
[----:B------:R-:W-:-:S04]  /*08f0*/  FFMA R11, R4, -10000000, R3 ;  /* 0xcb189680040b7823 */ /* 0x000fc80000000003 */
[----:B------:R-:W-:Y:S01]  /*0900*/  FFMA R12, R0, R11, R4 ;  /* 0x0000000b000c7223 */ /* 0x000fe20000000004 */
[----:B012---:R-:W-:Y:S06]  /*0910*/  @!P0 BRA `(.L_x_252) ;  /* 0x00000000000c8947 */ /* 0x007fec0003800000 */
[----:B------:R-:W-:-:S07]  /*0920*/  MOV R4, 0x940 ;  /* 0x0000094000047802 */ /* 0x000fce0000000f00 */
[----:B------:R-:W-:Y:S05]  /*0930*/  CALL.REL.NOINC `($__internal_1_$__cuda_sm3x_div_rn_noftz_f32_slowpath) ;  /* 0x00000008008c7944 */ /* 0x000fea0003c00000 */
[----:B------:R-:W-:-:S07]  /*0940*/  IMAD.MOV.U32 R12, RZ, RZ, R0 ;  /* 0x000000ffff0c7224 */ /* 0x000fce00078e0000 */
.L_x_252:
[----:B------:R-:W-:Y:S05]  /*0950*/  BSYNC.RECONVERGENT B0 ;  /* 0x0000000000007941 */ /* 0x000fea0003800200 */
.L_x_251:
        /* <DEDUP_REMOVED lines=14> */
[----:B------:R-:W-:Y:S01]  /*0a40*/  @!P0 IMAD.MOV.U32 R0, RZ, RZ, RZ ;  /* 0x000000ffff008224 */ /* 0x000fe200078e00ff */
[----:B------:R-:W-:Y:S06]  /*0a50*/  @!P0 BRA `(.L_x_254) ;  /* 0x0000000000c08947 */ /* 0x000fec0003800000 */
[----:B------:R-:W-:Y:S01]  /*0a60*/  IMAD.SHL.U32 R2, R9, 0x100, RZ ;  /* 0x0000010009027824 */ /* 0x000fe200078e00ff */
[----:B------:R-:W0:Y:S01]  /*0a70*/  LDCU.64 UR8, c[0x4][0x28] ;  /* 0x01000500ff0877ac */ /* 0x000e220008000a00 */
[----:B------:R-:W-:Y:S02]  /*0a80*/  IMAD.MOV.U32 R8, RZ, RZ, RZ ;  /* 0x000000ffff087224 */ /* 0x000fe400078e00ff */
[----:B------:R-:W-:Y:S01]  /*0a90*/  IMAD.MOV.U32 R0, RZ, RZ, R1 ;  /* 0x000000ffff007224 */ /* 0x000fe200078e0001 */
[----:B------:R-:W-:Y:S01]  /*0aa0*/  LOP3.LUT R17, R2, 0x80000000, RZ, 0xfc, !PT ;  /* 0x8000000002117812 */ /* 0x000fe200078efcff */
[----:B------:R-:W-:Y:S01]  /*0ab0*/  UMOV UR5, URZ ;  /* 0x000000ff00057c82 */ /* 0x000fe20008000000 */
[----:B------:R-:W-:-:S05]  /*0ac0*/  UMOV UR4, URZ ;  /* 0x000000ff00047c82 */ /* 0x000fca0008000000 */
.L_x_255:
[----:B0-----:R-:W-:Y:S02]  /*0ad0*/  IMAD.U32 R10, RZ, RZ, UR8 ;  /* 0x00000008ff0a7e24 */ /* 0x001fe4000f8e00ff */
[----:B------:R-:W-:-:S05]  /*0ae0*/  IMAD.U32 R11, RZ, RZ, UR9 ;  /* 0x00000009ff0b7e24 */ /* 0x000fca000f8e00ff */
[----:B------:R-:W2:Y:S01]  /*0af0*/  LDG.E.CONSTANT R2, desc[UR6][R10.64] ;  /* 0x000000060a027981 */ /* 0x000ea2000c1e9900 */
[----:B------:R-:W-:Y:S02]  /*0b00*/  UIADD3 UR8, UP0, UPT, UR8, 0x4, URZ ;  /* 0x0000000408087890 */ /* 0x000fe4000ff1e0ff */
[----:B------:R-:W-:Y:S02]  /*0b10*/  UIADD3 UR4, UPT, UPT, UR4, 0x1, URZ ;  /* 0x0000000104047890 */ /* 0x000fe4000fffe0ff */
[----:B------:R-:W-:Y:S02]  /*0b20*/  UIADD3.X UR9, UPT, UPT, URZ, UR9, URZ, UP0, !UPT ;  /* 0x00000009ff097290 */ /* 0x000fe400087fe4ff */
[----:B------:R-:W-:Y:S01]  /*0b30*/  UISETP.NE.AND UP0, UPT, UR4, 0x6, UPT ;  /* 0x000000060400788c */ /* 0x000fe2000bf05270 */
[----:B--2---:R-:W-:-:S03]  /*0b40*/  IMAD.WIDE.U32 R2, R2, R17, RZ ;  /* 0x0000001102027225 */ /* 0x004fc600078e00ff */
[----:B------:R-:W-:-:S04]  /*0b50*/  IADD3 R15, P0, PT, R2, R8, RZ ;  /* 0x00000008020f7210 */ /* 0x000fc80007f1e0ff */
[----:B------:R-:W-:Y:S01]  /*0b60*/  IADD3.X R8, PT, PT, R3, UR5, RZ, P0, !PT ;  /* 0x0000000503087c10 */ /* 0x000fe200087fe4ff */
[----:B------:R0:W-:Y:S02]  /*0b70*/  STL [R0], R15 ;  /* 0x0000000f00007387 */ /* 0x0001e40000100800 */
[----:B0-----:R-:W-:Y:S01]  /*0b80*/  VIADD R0, R0, 0x4 ;  /* 0x0000000400007836 */ /* 0x001fe20000000000 */
[----:B------:R-:W-:Y:S06]  /*0b90*/  BRA.U UP0, `(.L_x_255) ;  /* 0xfffffffd00cc7547 */ /* 0x000fec000b83ffff */
        /* <DEDUP_REMOVED lines=15> */
[C---:B------:R-:W-:Y:S01]  /*0c90*/  SHF.L.W.U32.HI R2, R3.reuse, 0x2, R0 ;  /* 0x0000000203027819 */ /* 0x040fe20000010e00 */
[----:B------:R-:W-:-:S03]  /*0ca0*/  IMAD.SHL.U32 R3, R3, 0x4, RZ ;  /* 0x0000000403037824 */ /* 0x000fc600078e00ff */
[----:B------:R-:W-:-:S04]  /*0cb0*/  SHF.R.S32.HI R4, RZ, 0x1f, R2 ;  /* 0x0000001fff047819 */ /* 0x000fc80000011402 */
[C---:B------:R-:W-:Y:S02]  /*0cc0*/  LOP3.LUT R10, R4.reuse, R3, RZ, 0x3c, !PT ;  /* 0x00000003040a7212 */ /* 0x040fe400078e3cff */
[----:B------:R-:W-:Y:S02]  /*0cd0*/  LOP3.LUT R11, R4, R2, RZ, 0x3c, !PT ;  /* 0x00000002040b7212 */ /* 0x000fe400078e3cff */
[----:B------:R-:W-:-:S04]  /*0ce0*/  LOP3.LUT R3, R2, R9, RZ, 0x3c, !PT ;  /* 0x0000000902037212 */ /* 0x000fc800078e3cff */
[----:B------:R-:W1:Y:S01]  /*0cf0*/  I2F.F64.S64 R10, R10 ;  /* 0x0000000a000a7312 */ /* 0x000e620000301c00 */
[----:B------:R-:W-:Y:S02]  /*0d00*/  ISETP.GE.AND P0, PT, R3, RZ, PT ;  /* 0x000000ff0300720c */ /* 0x000fe40003f06270 */
[----:B------:R-:W-:-:S04]  /*0d10*/  SHF.R.U32.HI R3, RZ, 0x1e, R0 ;  /* 0x0000001eff037819 */ /* 0x000fc80000011600 */
[----:B------:R-:W-:Y:S01]  /*0d20*/  LEA.HI R0, R2, R3, RZ, 0x1 ;  /* 0x0000000302007211 */ /* 0x000fe200078f08ff */
[----:B-1----:R-:W-:-:S10]  /*0d30*/  DMUL R16, R10, UR4 ;  /* 0x000000040a107c28 */ /* 0x002fd40008000000 */
[----:B------:R-:W1:Y:S02]  /*0d40*/  F2F.F32.F64 R16, R16 ;  /* 0x0000001000107310 */ /* 0x000e640000301000 */
[----:B01----:R-:W-:-:S07]  /*0d50*/  FSEL R2, -R16, R16, !P0 ;  /* 0x0000001010027208 */ /* 0x003fce0004000100 */
.L_x_254:
[----:B------:R-:W-:Y:S05]  /*0d60*/  BSYNC.RECONVERGENT B0 ;  /* 0x0000000000007941 */ /* 0x000fea0003800200 */
.L_x_253:
[----:B------:R-:W-:Y:S01]  /*0d70*/  LOP3.LUT R8, R0, 0x1, RZ, 0xc0, !PT ;  /* 0x0000000100087812 */ /* 0x000fe200078ec0ff */
[----:B------:R-:W-:Y:S02]  /*0d80*/  IMAD.MOV.U32 R15, RZ, RZ, 0x37cbac00 ;  /* 0x37cbac00ff0f7424 */ /* 0x000fe400078e00ff */
[----:B------:R-:W-:Y:S01]  /*0d90*/  FMUL R3, R2, R2 ;  /* 0x0000000202037220 */ /* 0x000fe20000400000 */
[----:B------:R-:W-:Y:S01]  /*0da0*/  VIADD R0, R0, 0x1 ;  /* 0x0000000100007836 */ /* 0x000fe20000000000 */
[----:B------:R-:W-:Y:S01]  /*0db0*/  ISETP.NE.U32.AND P0, PT, R8, 0x1, PT ;  /* 0x000000010800780c */ /* 0x000fe20003f05070 */
[----:B------:R-:W-:Y:S02]  /*0dc0*/  IMAD.MOV.U32 R8, RZ, RZ, 0x3c0885e4 ;  /* 0x3c0885e4ff087424 */ /* 0x000fe400078e00ff */
[----:B------:R-:W-:Y:S01]  /*0dd0*/  FFMA R4, R3, R15, -0.0013887860113754868507 ;  /* 0xbab607ed03047423 */ /* 0x000fe2000000000f */
[----:B------:R-:W-:Y:S01]  /*0de0*/  IMAD.MOV.U32 R17, RZ, RZ, 0x3e2aaaa8 ;  /* 0x3e2aaaa8ff117424 */ /* 0x000fe200078e00ff */
[----:B------:R-:W-:Y:S01]  /*0df0*/  LOP3.LUT P1, RZ, R0, 0x2, RZ, 0xc0, !PT ;  /* 0x0000000200ff7812 */ /* 0x000fe2000782c0ff */
[----:B------:R-:W-:Y:S01]  /*0e00*/  BSSY.RECONVERGENT B0, `(.L_x_256) ;  /* 0x0000042000007945 */ /* 0x000fe20003800200 */
[----:B------:R-:W-:-:S02]  /*0e10*/  FSEL R8, R8, 0.041666727513074874878, !P0 ;  /* 0x3d2aaabb08087808 */ /* 0x000fc40004000000 */
[----:B------:R-:W-:Y:S02]  /*0e20*/  FSEL R4, R4, -0.00019574658654164522886, P0 ;  /* 0xb94d415304047808 */ /* 0x000fe40000000000 */
        /* <DEDUP_REMOVED lines=13> */
[----:B------:R-:W-:Y:S01]  /*0f00*/  @!P0 IMAD.MOV.U32 R14, RZ, RZ, RZ ;  /* 0x000000ffff0e8224 */ /* 0x000fe200078e00ff */
[----:B------:R-:W-:Y:S06]  /*0f10*/  @!P0 BRA `(.L_x_257) ;  /* 0x0000000000c08947 */ /* 0x000fec0003800000 */
[----:B------:R-:W-:Y:S01]  /*0f20*/  IMAD.SHL.U32 R2, R9, 0x100, RZ ;  /* 0x0000010009027824 */ /* 0x000fe200078e00ff */
[----:B------:R-:W1:Y:S01]  /*0f30*/  LDCU.64 UR8, c[0x4][0x28] ;  /* 0x01000500ff0877ac */ /* 0x000e620008000a00 */
[----:B------:R-:W-:Y:S02]  /*0f40*/  IMAD.MOV.U32 R8, RZ, RZ, RZ ;  /* 0x000000ffff087224 */ /* 0x000fe400078e00ff */
[----:B------:R-:W-:Y:S01]  /*0f50*/  IMAD.MOV.U32 R0, RZ, RZ, R1 ;  /* 0x000000ffff007224 */ /* 0x000fe200078e0001 */
[----:B------:R-:W-:Y:S01]  /*0f60*/  LOP3.LUT R17, R2, 0x80000000, RZ, 0xfc, !PT ;  /* 0x8000000002117812 */ /* 0x000fe200078efcff */
[----:B------:R-:W-:Y:S01]  /*0f70*/  UMOV UR5, URZ ;  /* 0x000000ff00057c82 */ /* 0x000fe20008000000 */
[----:B------:R-:W-:-:S05]  /*0f80*/  UMOV UR4, URZ ;  /* 0x000000ff00047c82 */ /* 0x000fca0008000000 */
.L_x_258:
[----:B-1----:R-:W-:Y:S02]  /*0f90*/  IMAD.U32 R10, RZ, RZ, UR8 ;  /* 0x00000008ff0a7e24 */ /* 0x002fe4000f8e00ff */
[----:B0-----:R-:W-:-:S05]  /*0fa0*/  IMAD.U32 R11, RZ, RZ, UR9 ;  /* 0x00000009ff0b7e24 */ /* 0x001fca000f8e00ff */
        /* <DEDUP_REMOVED lines=28> */
[----:B------:R-:W-:Y:S02]  /*1170*/  SHF.R.S32.HI R4, RZ, 0x1f, R2 ;  /* 0x0000001fff047819 */ /* 0x000fe40000011402 */
[----:B------:R-:W-:Y:S02]  /*1180*/  LOP3.LUT R9, R2, R9, RZ, 0x3c, !PT ;  /* 0x0000000902097212 */ /* 0x000fe400078e3cff */
[C---:B------:R-:W-:Y:S02]  /*1190*/  LOP3.LUT R10, R4.reuse, R3, RZ, 0x3c, !PT ;  /* 0x00000003040a7212 */ /* 0x040fe400078e3cff */
[----:B------:R-:W-:Y:S02]  /*11a0*/  LOP3.LUT R11, R4, R2, RZ, 0x3c, !PT ;  /* 0x00000002040b7212 */ /* 0x000fe400078e3cff */
[----:B------:R-:W-:Y:S02]  /*11b0*/  ISETP.GE.AND P0, PT, R9, RZ, PT ;  /* 0x000000ff0900720c */ /* 0x000fe40003f06270 */
[----:B------:R-:W-:-:S02]  /*11c0*/  SHF.R.U32.HI R3, RZ, 0x1e, R0 ;  /* 0x0000001eff037819 */ /* 0x000fc40000011600 */
[----:B------:R-:W0:Y:S02]  /*11d0*/  I2F.F64.S64 R10, R10 ;  /* 0x0000000a000a7312 */ /* 0x000e240000301c00 */
[----:B------:R-:W-:Y:S01]  /*11e0*/  LEA.HI R14, R2, R3, RZ, 0x1 ;  /* 0x00000003020e7211 */ /* 0x000fe200078f08ff */
[----:B0-----:R-:W-:-:S10]  /*11f0*/  DMUL R16, R10, UR4 ;  /* 0x000000040a107c28 */ /* 0x001fd40008000000 */
[----:B------:R-:W0:Y:S02]  /*1200*/  F2F.F32.F64 R16, R16 ;  /* 0x0000001000107310 */ /* 0x000e240000301000 */
[----:B01----:R-:W-:-:S07]  /*1210*/  FSEL R13, -R16, R16, !P0 ;  /* 0x00000010100d7208 */ /* 0x003fce0004000100 */
.L_x_257:
[----:B------:R-:W-:Y:S05]  /*1220*/  BSYNC.RECONVERGENT B0 ;  /* 0x0000000000007941 */ /* 0x000fea0003800200 */
.L_x_256:
[----:B------:R-:W-:Y:S01]  /*1230*/  FMUL R2, R13, R13 ;  /* 0x0000000d0d027220 */ /* 0x000fe20000400000 */
[C---:B------:R-:W-:Y:S01]  /*1240*/  LOP3.LUT R0, R14.reuse, 0x1, RZ, 0xc0, !PT ;  /* 0x000000010e007812 */ /* 0x040fe200078ec0ff */
[----:B------:R-:W-:Y:S01]  /*1250*/  IMAD.MOV.U32 R3, RZ, RZ, 0x3d2aaabb ;  /* 0x3d2aaabbff037424 */ /* 0x000fe200078e00ff */
[----:B------:R-:W-:Y:S01]  /*1260*/  LOP3.LUT P1, RZ, R14, 0x2, RZ, 0xc0, !PT ;  /* 0x000000020eff7812 */ /* 0x000fe2000782c0ff */
[----:B------:R-:W-:Y:S01]  /*1270*/  FFMA R15, R2, R15, -0.0013887860113754868507 ;  /* 0xbab607ed020f7423 */ /* 0x000fe2000000000f */
[----:B------:R-:W-:Y:S01]  /*1280*/  ISETP.NE.U32.AND P0, PT, R0, 0x1, PT ;  /* 0x000000010000780c */ /* 0x000fe20003f05070 */
[----:B------:R-:W-:Y:S01]  /*1290*/  IMAD.MOV.U32 R4, RZ, RZ, 0x3effffff ;  /* 0x3effffffff047424 */ /* 0x000fe200078e00ff */
[----:B------:R-:W-:Y:S02]  /*12a0*/  STG.E desc[UR6][R6.64+0x10], R5 ;  /* 0x0000100506007986 */ /* 0x000fe4000c101906 */
        /* <DEDUP_REMOVED lines=12> */
        .weak           $__internal_1_$__cuda_sm3x_div_rn_noftz_f32_slowpath
        .type           $__internal_1_$__cuda_sm3x_div_rn_noftz_f32_slowpath,@function
        .size           $__internal_1_$__cuda_sm3x_div_rn_noftz_f32_slowpath,(.L_x_274 - $__internal_1_$__cuda_sm3x_div_rn_noftz_f32_slowpath)
$__internal_1_$__cuda_sm3x_div_rn_noftz_f32_slowpath:
[----:B------:R-:W-:Y:S01]  /*1370*/  SHF.R.U32.HI R10, RZ, 0x17, R2 ;  /* 0x00000017ff0a7819 */ /* 0x000fe20000011602 */
[----:B------:R-:W-:Y:S01]  /*1380*/  BSSY.RECONVERGENT B1, `(.L_x_259) ;  /* 0x0000064000017945 */ /* 0x000fe20003800200 */
[----:B------:R-:W-:Y:S01]  /*1390*/  SHF.R.U32.HI R0, RZ, 0x17, R3 ;  /* 0x00000017ff007819 */ /* 0x000fe20000011603 */
[----:B------:R-:W-:Y:S01]  /*13a0*/  IMAD.MOV.U32 R12, RZ, RZ, 0x4b189680 ;  /* 0x4b189680ff0c7424 */ /* 0x000fe200078e00ff */
[----:B------:R-:W-:Y:S02]  /*13b0*/  LOP3.LUT R10, R10, 0xff, RZ, 0xc0, !PT ;  /* 0x000000ff0a0a7812 */ /* 0x000fe400078ec0ff */
[----:B------:R-:W-:-:S03]  /*13c0*/  LOP3.LUT R14, R0, 0xff, RZ, 0xc0, !PT ;  /* 0x000000ff000e7812 */ /* 0x000fc600078ec0ff */
[----:B------:R-:W-:Y:S02]  /*13d0*/  VIADD R11, R10, 0xffffffff ;  /* 0xffffffff0a0b7836 */ /* 0x000fe40000000000 */
[----:B------:R-:W-:-:S03]  /*13e0*/  VIADD R13, R14, 0xffffffff ;  /* 0xffffffff0e0d7836 */ /* 0x000fc60000000000 */
[----:B------:R-:W-:-:S04]  /*13f0*/  ISETP.GT.U32.AND P0, PT, R11, 0xfd, PT ;  /* 0x000000fd0b00780c */ /* 0x000fc80003f04070 */
[----:B------:R-:W-:-:S13]  /*1400*/  ISETP.GT.U32.OR P0, PT, R13, 0xfd, P0 ;  /* 0x000000fd0d00780c */ /* 0x000fda0000704470 */
[----:B------:R-:W-:Y:S01]  /*1410*/  @!P0 IMAD.MOV.U32 R8, RZ, RZ, RZ ;  /* 0x000000ffff088224 */ /* 0x000fe200078e00ff */
        /* <DEDUP_REMOVED lines=20> */
[----:B------:R-:W-:Y:S02]  /*1560*/  @P0 IMAD.MOV.U32 R8, RZ, RZ, RZ ;  /* 0x000000ffff080224 */ /* 0x000fe400078e00ff */
[----:B------:R-:W-:Y:S01]  /*1570*/  @!P0 FFMA R3, R3, 1.84467440737095516160e+19, RZ ;  /* 0x5f80000003038823 */ /* 0x000fe200000000ff */
[----:B------:R-:W-:Y:S02]  /*1580*/  @!P0 IMAD.MOV.U32 R8, RZ, RZ, -0x40 ;  /* 0xffffffc0ff088424 */ /* 0x000fe400078e00ff */
[----:B------:R-:W-:Y:S02]  /*1590*/  @!P1 FFMA R12, R0, 1.84467440737095516160e+19, RZ ;  /* 0x5f800000000c9823 */ /* 0x000fe400000000ff */
[----:B------:R-:W-:-:S07]  /*15a0*/  @!P1 VIADD R8, R8, 0x40 ;  /* 0x0000004008089836 */ /* 0x000fce0000000000 */
.L_x_260:
[----:B------:R-:W-:Y:S01]  /*15b0*/  LEA R11, R10, 0xc0800000, 0x17 ;  /* 0xc08000000a0b7811 */ /* 0x000fe200078eb8ff */
[----:B------:R-:W-:Y:S04]  /*15c0*/  BSSY.RECONVERGENT B2, `(.L_x_265) ;  /* 0x0000036000027945 */ /* 0x000fe80003800200 */
[----:B------:R-:W-:Y:S02]  /*15d0*/  IMAD.IADD R12, R12, 0x1, -R11 ;  /* 0x000000010c0c7824 */ /* 0x000fe400078e0a0b */
[----:B------:R-:W-:Y:S02]  /*15e0*/  VIADD R11, R14, 0xffffff81 ;  /* 0xffffff810e0b7836 */ /* 0x000fe40000000000 */
[----:B------:R-:W0:Y:S01]  /*15f0*/  MUFU.RCP R13, R12 ;  /* 0x0000000c000d7308 */ /* 0x000e220000001000 */
[----:B------:R-:W-:Y:S01]  /*1600*/  FADD.FTZ R15, -R12, -RZ ;  /* 0x800000ff0c0f7221 */ /* 0x000fe20000010100 */
[C---:B------:R-:W-:Y:S01]  /*1610*/  IMAD R0, R11.reuse, -0x800000, R3 ;  /* 0xff8000000b007824 */ /* 0x040fe200078e0203 */
[----:B------:R-:W-:-:S05]  /*1620*/  IADD3 R11, PT, PT, R11, 0x7f, -R10 ;  /* 0x0000007f0b0b7810 */ /* 0x000fca0007ffe80a */
[----:B------:R-:W-:Y:S02]  /*1630*/  IMAD.IADD R11, R11, 0x1, R8 ;  /* 0x000000010b0b7824 */ /* 0x000fe400078e0208 */
        /* <DEDUP_REMOVED lines=8> */
[----:B------:R-:W-:-:S05]  /*16c0*/  LOP3.LUT R3, R3, 0xff, RZ, 0xc0, !PT ;  /* 0x000000ff03037812 */ /* 0x000fca00078ec0ff */
[----:B------:R-:W-:-:S04]  /*16d0*/  IMAD.IADD R12, R3, 0x1, R11 ;  /* 0x00000001030c7824 */ /* 0x000fc800078e020b */
        /* <DEDUP_REMOVED lines=11> */
[----:B------:R-:W-:Y:S02]  /*1790*/  VIADD R11, R12, 0x20 ;  /* 0x000000200c0b7836 */ /* 0x000fe40000000000 */
[-CC-:B------:R-:W-:Y:S01]  /*17a0*/  FFMA.RM R8, R16, R14.reuse, R13.reuse ;  /* 0x0000000e10087223 */ /* 0x180fe2000000400d */
[----:B------:R-:W-:Y:S02]  /*17b0*/  ISETP.NE.AND P2, PT, R12, RZ, PT ;  /* 0x000000ff0c00720c */ /* 0x000fe40003f45270 */
[----:B------:R-:W-:Y:S01]  /*17c0*/  LOP3.LUT R10, R3, 0x7fffff, RZ, 0xc0, !PT ;  /* 0x007fffff030a7812 */ /* 0x000fe200078ec0ff */
[----:B------:R-:W-:Y:S01]  /*17d0*/  FFMA.RP R3, R16, R14, R13 ;  /* 0x0000000e10037223 */ /* 0x000fe2000000800d */
[----:B------:R-:W-:Y:S01]  /*17e0*/  ISETP.NE.AND P1, PT, R12, RZ, PT ;  /* 0x000000ff0c00720c */ /* 0x000fe20003f25270 */
[----:B------:R-:W-:Y:S01]  /*17f0*/  IMAD.MOV R12, RZ, RZ, -R12 ;  /* 0x000000ffff0c7224 */ /* 0x000fe200078e0a0c */
[----:B------:R-:W-:-:S02]  /*1800*/  LOP3.LUT R10, R10, 0x800000, RZ, 0xfc, !PT ;  /* 0x008000000a0a7812 */ /* 0x000fc400078efcff */
[----:B------:R-:W-:Y:S02]  /*1810*/  FSETP.NEU.FTZ.AND P0, PT, R3, R8, PT ;  /* 0x000000080300720b */ /* 0x000fe40003f1d000 */
[----:B------:R-:W-:Y:S02]  /*1820*/  SHF.L.U32 R11, R10, R11, RZ ;  /* 0x0000000b0a0b7219 */ /* 0x000fe400000006ff */
[----:B------:R-:W-:Y:S02]  /*1830*/  SEL R3, R12, RZ, P2 ;  /* 0x000000ff0c037207 */ /* 0x000fe40001000000 */
[----:B------:R-:W-:Y:S02]  /*1840*/  ISETP.NE.AND P1, PT, R11, RZ, P1 ;  /* 0x000000ff0b00720c */ /* 0x000fe40000f25270 */
[----:B------:R-:W-:Y:S02]  /*1850*/  SHF.R.U32.HI R3, RZ, R3, R10 ;  /* 0x00000003ff037219 */ /* 0x000fe4000001160a */
[----:B------:R-:W-:-:S02]  /*1860*/  PLOP3.LUT P0, PT, P0, P1, PT, 0xf8, 0x8f ;  /* 0x00000000008f781c */ /* 0x000fc40000703f70 */
[----:B------:R-:W-:Y:S02]  /*1870*/  SHF.R.U32.HI R11, RZ, 0x1, R3 ;  /* 0x00000001ff0b7819 */ /* 0x000fe40000011603 */
[----:B------:R-:W-:-:S04]  /*1880*/  SEL R8, RZ, 0x1, !P0 ;  /* 0x00000001ff087807 */ /* 0x000fc80004000000 */
[----:B------:R-:W-:-:S04]  /*1890*/  LOP3.LUT R8, R8, 0x1, R11, 0xf8, !PT ;  /* 0x0000000108087812 */ /* 0x000fc800078ef80b */
[----:B------:R-:W-:-:S05]  /*18a0*/  LOP3.LUT R8, R8, R3, RZ, 0xc0, !PT ;  /* 0x0000000308087212 */ /* 0x000fca00078ec0ff */
[----:B------:R-:W-:-:S05]  /*18b0*/  IMAD.IADD R11, R11, 0x1, R8 ;  /* 0x000000010b0b7824 */ /* 0x000fca00078e0208 */
[----:B------:R-:W-:Y:S01]  /*18c0*/  LOP3.LUT R0, R11, R0, RZ, 0xfc, !PT ;  /* 0x000000000b007212 */ /* 0x000fe200078efcff */
[----:B------:R-:W-:Y:S06]  /*18d0*/  BRA `(.L_x_268) ;  /* 0x0000000000107947 */ /* 0x000fec0003800000 */
.L_x_267:
[----:B------:R-:W-:-:S04]  /*18e0*/  LOP3.LUT R0, R0, 0x80000000, RZ, 0xc0, !PT ;  /* 0x8000000000007812 */ /* 0x000fc800078ec0ff */
[----:B------:R-:W-:Y:S01]  /*18f0*/  LOP3.LUT R0, R0, 0x7f800000, RZ, 0xfc, !PT ;  /* 0x7f80000000007812 */ /* 0x000fe200078efcff */
[----:B------:R-:W-:Y:S06]  /*1900*/  BRA `(.L_x_268) ;  /* 0x0000000000047947 */ /* 0x000fec0003800000 */
.L_x_266:
[----:B------:R-:W-:-:S07]  /*1910*/  IMAD R0, R11, 0x800000, R0 ;  /* 0x008000000b007824 */ /* 0x000fce00078e0200 */
.L_x_268:
[----:B------:R-:W-:Y:S05]  /*1920*/  BSYNC.RECONVERGENT B2 ;  /* 0x0000000000027941 */ /* 0x000fea0003800200 */
.L_x_265:
[----:B------:R-:W-:Y:S05]  /*1930*/  BRA `(.L_x_269) ;  /* 0x0000000000207947 */ /* 0x000fea0003800000 */
.L_x_264:
[----:B------:R-:W-:-:S04]  /*1940*/  LOP3.LUT R0, R12, 0x80000000, R3, 0x48, !PT ;  /* 0x800000000c007812 */ /* 0x000fc800078e4803 */
[----:B------:R-:W-:Y:S01]  /*1950*/  LOP3.LUT R0, R0, 0x7f800000, RZ, 0xfc, !PT ;  /* 0x7f80000000007812 */ /* 0x000fe200078efcff */
[----:B------:R-:W-:Y:S06]  /*1960*/  BRA `(.L_x_269) ;  /* 0x0000000000147947 */ /* 0x000fec0003800000 */
.L_x_263:
[----:B------:R-:W-:Y:S01]  /*1970*/  LOP3.LUT R0, R12, 0x80000000, R3, 0x48, !PT ;  /* 0x800000000c007812 */ /* 0x000fe200078e4803 */
[----:B------:R-:W-:Y:S06]  /*1980*/  BRA `(.L_x_269) ;  /* 0x00000000000c7947 */ /* 0x000fec0003800000 */
.L_x_262:
[----:B------:R-:W0:Y:S01]  /*1990*/  MUFU.RSQ R0, -QNAN ;  /* 0xffc0000000007908 */ /* 0x000e220000001400 */
[----:B------:R-:W-:Y:S05]  /*19a0*/  BRA `(.L_x_269) ;  /* 0x0000000000047947 */ /* 0x000fea0003800000 */
.L_x_261:
[----:B------:R-:W-:-:S07]  /*19b0*/  FADD.FTZ R0, R3, R0 ;  /* 0x0000000003007221 */ /* 0x000fce0000010000 */
.L_x_269:
[----:B------:R-:W-:Y:S05]  /*19c0*/  BSYNC.RECONVERGENT B1 ;  /* 0x0000000000017941 */ /* 0x000fea0003800200 */
.L_x_259:
[----:B------:R-:W-:Y:S02]  /*19d0*/  IMAD.MOV.U32 R10, RZ, RZ, R4 ;  /* 0x000000ffff0a7224 */ /* 0x000fe400078e0004 */
[----:B------:R-:W-:-:S04]  /*19e0*/  IMAD.MOV.U32 R11, RZ, RZ, 0x0 ;  /* 0x00000000ff0b7424 */ /* 0x000fc800078e00ff */
[----:B0-----:R-:W-:Y:S05]  /*19f0*/  RET.REL.NODEC R10 `(_Z14init_particlesP8Particle) ;  /* 0xffffffe40a807950 */ /* 0x001fea0003c3ffff */
.L_x_270:
        /* <DEDUP_REMOVED lines=16> */
.L_x_274:


//--------------------- .text._Z16init_grid_centerv --------------------------
	.section	.text._Z16init_grid_centerv,"ax",@progbits
	.align	128
        .global         _Z16init_grid_centerv
        .type           _Z16init_grid_centerv,@function
        .size           _Z16init_grid_centerv,(.L_x_277 - _Z16init_grid_centerv)
        .other          _Z16init_grid_centerv,@"STO_CUDA_ENTRY STV_DEFAULT"
_Z16init_grid_centerv:
.text._Z16init_grid_centerv:
[----:B------:R-:W-:Y:S01]  /*0000*/  LDC R1, c[0x0][0x37c] ;  /* 0x0000df00ff017b82 */ /* 0x000fe20000000800 */
[----:B------:R-:W0:Y:S07]  /*0010*/  LDCU.64 UR4, c[0x4][URZ] ;  /* 0x01000000ff0477ac */ /* 0x000e2e0008000a00 */
[----:B------:R-:W1:Y:S01]  /*0020*/  LDC.64 R2, c[0x4][0x18] ;  /* 0x01000600ff027b82 */ /* 0x000e620000000a00 */
[----:B------:R-:W-:Y:S01]  /*0030*/  HFMA2 R11, -RZ, RZ, 0, 0.00048828125 ;  /* 0x00001000ff0b7431 */ /* 0x000fe200000001ff */
[----:B------:R-:W2:Y:S06]  /*0040*/  LDCU.64 UR6, c[0x0][0x358] ;  /* 0x00006b00ff0677ac */ /* 0x000eac0008000a00 */
[----:B------:R-:W3:Y:S08]  /*0050*/  LDC.64 R4, c[0x4][0x20] ;  /* 0x01000800ff047b82 */ /* 0x000ef00000000a00 */
[----:B------:R-:W4:Y:S01]  /*0060*/  LDC.64 R6, c[0x4][0x8] ;  /* 0x01000200ff067b82 */ /* 0x000f220000000a00 */
[----:B0-----:R-:W-:-:S04]  /*0070*/  UIADD3 UR8, UP0, UPT, UR4, 0x8000000, URZ ;  /* 0x0800000004087890 */ /* 0x001fc8000ff1e0ff */
[----:B------:R-:W-:Y:S02]  /*0080*/  UIADD3.X UR4, UPT, UPT, URZ, UR5, URZ, UP0, !UPT ;  /* 0x00000005ff047290 */ /* 0x000fe400087fe4ff */
[----:B------:R-:W-:Y:S01]  /*0090*/  MOV R12, UR8 ;  /* 0x00000008000c7c02 */ /* 0x000fe20008000f00 */
[----:B------:R-:W0:Y:S03]  /*00a0*/  LDC.64 R8, c[0x4][0x10] ;  /* 0x01000400ff087b82 */ /* 0x000e260000000a00 */
[----:B------:R-:W-:-:S05]  /*00b0*/  MOV R13, UR4 ;  /* 0x00000004000d7c02 */ /* 0x000fca0008000f00 */
[----:B--2---:R-:W-:Y:S04]  /*00c0*/  STG.E desc[UR6][R12.64+0x4000], RZ ;  /* 0x004000ff0c007986 */ /* 0x004fe8000c101906 */
[----:B-1----:R-:W-:Y:S04]  /*00d0*/  STG.E desc[UR6][R2.64], R11 ;  /* 0x0000000b02007986 */ /* 0x002fe8000c101906 */
[----:B---3--:R-:W-:Y:S04]  /*00e0*/  STG.E desc[UR6][R4.64], R11 ;  /* 0x0000000b04007986 */ /* 0x008fe8000c101906 */
[----:B----4-:R-:W-:Y:S04]  /*00f0*/  STG.E desc[UR6][R6.64], R11 ;  /* 0x0000000b06007986 */ /* 0x010fe8000c101906 */
[----:B0-----:R-:W-:Y:S01]  /*0100*/  STG.E desc[UR6][R8.64], R11 ;  /* 0x0000000b08007986 */ /* 0x001fe2000c101906 */
[----:B------:R-:W-:Y:S05]  /*0110*/  EXIT ;  /* 0x000000000000794d */ /* 0x000fea0003800000 */
.L_x_271:
        /* <DEDUP_REMOVED lines=14> */
.L_x_277:


//--------------------- .text._Z18init_grid_negativev --------------------------
	.section	.text._Z18init_grid_negativev,"ax",@progbits
	.align	128
        .global         _Z18init_grid_negativev
        .type           _Z18init_grid_negativev,@function
        .size           _Z18init_grid_negativev,(.L_x_278 - _Z18init_grid_negativev)
        .other          _Z18init_grid_negativev,@"STO_CUDA_ENTRY STV_DEFAULT"
_Z18init_grid_negativev:
.text._Z18init_grid_negativev:
[----:B------:R-:W-:Y:S01]  /*0000*/  LDC R1, c[0x0][0x37c] ;  /* 0x0000df00ff017b82 */ /* 0x000fe20000000800 */
[----:B------:R-:W0:Y:S07]  /*0010*/  S2R R0, SR_TID.Y ;  /* 0x0000000000007919 */ /* 0x000e2e0000002200 */
[----:B------:R-:W0:Y:S01]  /*0020*/  S2UR UR6, SR_CTAID.Y ;  /* 0x00000000000679c3 */ /* 0x000e220000002600 */
[----:B------:R-:W1:Y:S01]  /*0030*/  LDCU.64 UR4, c[0x0][0x358] ;  /* 0x00006b00ff0477ac */ /* 0x000e620008000a00 */
[----:B------:R-:W2:Y:S06]  /*0040*/  S2R R7, SR_TID.X ;  /* 0x0000000000077919 */ /* 0x000eac0000002100 */
[----:B------:R-:W0:Y:S08]  /*0050*/  LDC R5, c[0x0][0x364] ;  /* 0x0000d900ff057b82 */ /* 0x000e300000000800 */
[----:B------:R-:W3:Y:S08]  /*0060*/  LDC.64 R2, c[0x4][RZ] ;  /* 0x01000000ff027b82 */ /* 0x000ef00000000a00 */
[----:B------:R-:W2:Y:S08]  /*0070*/  S2UR UR7, SR_CTAID.X ;  /* 0x00000000000779c3 */ /* 0x000eb00000002500 */
[----:B------:R-:W2:Y:S01]  /*0080*/  LDC R4, c[0x0][0x360] ;  /* 0x0000d800ff047b82 */ /* 0x000ea20000000800 */
[----:B0-----:R-:W-:-:S04]  /*0090*/  IMAD R5, R5, UR6, R0 ;  /* 0x0000000605057c24 */ /* 0x001fc8000f8e0200 */
[----:B---3--:R-:W-:-:S04]  /*00a0*/  IMAD.WIDE.U32 R2, R5, 0x8000, R2 ;  /* 0x0000800005027825 */ /* 0x008fc800078e0002 */
[----:B--2---:R-:W-:Y:S01]  /*00b0*/  IMAD R5, R4, UR7, R7 ;  /* 0x0000000704057c24 */ /* 0x004fe2000f8e0207 */
[----:B------:R-:W-:-:S03]  /*00c0*/  MOV R7, 0xffffffff ;  /* 0xffffffff00077802 */ /* 0x000fc60000000f00 */
[----:B------:R-:W-:-:S05]  /*00d0*/  IMAD.WIDE.U32 R2, R5, 0x4, R2 ;  /* 0x0000000405027825 */ /* 0x000fca00078e0002 */
[----:B-1----:R-:W-:Y:S01]  /*00e0*/  STG.E desc[UR4][R2.64], R7 ;  /* 0x0000000702007986 */ /* 0x002fe2000c101904 */
[----:B------:R-:W-:Y:S05]  /*00f0*/  EXIT ;  /* 0x000000000000794d */ /* 0x000fea0003800000 */
.L_x_272:
        /* <DEDUP_REMOVED lines=16> */
.L_x_278:


//--------------------- .nv.global.init           --------------------------
	.section	.nv.global.init,"aw",@progbits
	.align	4
.nv.global.init:
	.type		__cudart_i2opi_f,@object
	.size		__cudart_i2opi_f,(.L_7 - __cudart_i2opi_f)
__cudart_i2opi_f:
        /*0000*/ 	.byte	0x41, 0x90, 0x43, 0x3c, 0x99, 0x95, 0x62, 0xdb, 0xc0, 0xdd, 0x34, 0xf5, 0xd1, 0x57, 0x27, 0xfc
        /*0010*/ 	.byte	0x29, 0x15, 0x44, 0x4e, 0x6e, 0x83, 0xf9, 0xa2
.L_7:


//--------------------- .nv.shared.reserved.0     --------------------------
	.section	.nv.shared.reserved.0,"aw",@nobits
	.weak		__nv_reservedSMEM_offset_0_alias
	.size		__nv_reservedSMEM_offset_0_alias, 0, 64
	.other		__nv_reservedSMEM_offset_0_alias,@"STO_CUDA_RESERVED_SHARED STV_DEFAULT"
__nv_reservedSMEM_offset_0_alias:
	.zero		0
	.zero		64


//--------------------- .nv.global                --------------------------
	.section	.nv.global,"aw",@nobits
	.align	4
.nv.global:
	.type		border_bottom,@object
	.size		border_bottom,(border_right - border_bottom)
border_bottom:
	.zero		4
	.type		border_right,@object
	.size		border_right,(border_top - border_right)
border_right:
	.zero		4
	.type		border_top,@object
	.size		border_top,(border_left - border_top)
border_top:
	.zero		4
	.type		border_left,@object
	.size		border_left,(grid - border_left)
border_left:
	.zero		4
	.type		grid,@object
	.size		grid,(.L_0 - grid)
grid:
	.zero		268435456
.L_0:


//--------------------- .nv.constant0._Z13particle_stepP8Particlei --------------------------
	.section	.nv.constant0._Z13particle_stepP8Particlei,"a",@progbits
	.sectionflags	@""
	.align	4
.nv.constant0._Z13particle_stepP8Particlei:
	.zero		908


//--------------------- .nv.constant0._Z14init_particlesP8Particle --------------------------
	.section	.nv.constant0._Z14init_particlesP8Particle,"a",@progbits
	.sectionflags	@""
	.align	4
.nv.constant0._Z14init_particlesP8Particle:
	.zero		904


//--------------------- .nv.constant0._Z16init_grid_centerv --------------------------
	.section	.nv.constant0._Z16init_grid_centerv,"a",@progbits
	.sectionflags	@""
	.align	4
.nv.constant0._Z16init_grid_centerv:
	.zero		896


//--------------------- .nv.constant0._Z18init_grid_negativev --------------------------
	.section	.nv.constant0._Z18init_grid_negativev,"a",@progbits
	.sectionflags	@""
	.align	4
.nv.constant0._Z18init_grid_negativev:
	.zero		896


//--------------------- SYMBOLS --------------------------

	.type		.nv.reservedSmem.offset0,@object
	.size		.nv.reservedSmem.offset0,0x4
